	.target	sm_90a

	.elftype	@"ET_EXEC"


//--------------------- .note.nv.tkinfo           --------------------------
	.section	.note.nv.tkinfo,"",@"SHT_NOTE"
	.sectionflags	@"SHF_NOTE_NV_TKINFO"
	.tkinfo
        /*0018*/ 	.word	0x00000002
        /*0030*/ 	.string	""
        /*0030*/ 	.string	"ptxas"
        /*0030*/ 	.string	"Cuda compilation tools, release 13.0, V13.0.88"
        /*0030*/ 	.string	"Build cuda_13.0.r13.0/compiler.36424714_0"
        /*0030*/ 	.string	"-arch sm_90a -m 64 "



//--------------------- .note.nv.cuinfo           --------------------------
	.section	.note.nv.cuinfo,"",@"SHT_NOTE"
	.sectionflags	@"SHF_NOTE_NV_CUINFO"
        /*0018*/ 	.short	0x0002
        /*001a*/ 	.short	0x005a
        /*001c*/ 	.short	0x0082
	.zero		2


//--------------------- .nv.info                  --------------------------
	.section	.nv.info,"",@"SHT_CUDA_INFO"
	.align	4


	//----- nvinfo : EIATTR_REGCOUNT
	.align		4
        /*0000*/ 	.byte	0x04, 0x2f
        /*0002*/ 	.short	(.L_15 - .L_14)
	.align		4
.L_14:
        /*0004*/ 	.word	index@(_ZN7cutlass13device_kernelINS_4gemm6kernel13GemmUniversalIN4cute5tupleIJiiiiEEENS1_10collective13CollectiveMmaINS1_34MainloopSm90TmaGmmaWarpSpecializedILi4ENS5_IJNS4_1CILi1EEESB_SB_EEENS1_32KernelTmaWarpSpecializedPingpongEEENS5_IJNSA_ILi64EEESF_SF_EEENS_10tfloat32_tENS5_IJlSB_lEEESH_SI_NS4_8TiledMMAINS4_8MMA_AtomIJNS4_4SM904GMMA29MMA_64x64x8_F32TF32TF32_SS_TNILNSM_7ScaleInE1ELSO_1EEEEEENS4_6LayoutISC_NS5_IJNSA_ILi0EEESS_SS_EEEEENS5_IJNS4_10UnderscoreESV_SV_EEEEENS4_13SM90_TMA_LOADENS4_14ComposedLayoutINS4_7SwizzleILi3ELi4ELi3EEENS4_18smem_ptr_flag_bitsILi32EEENSR_INS5_IJNSA_ILi8EEENSA_ILi32EEEEEENS5_IJS15_SB_EEEEEEEvNS4_8identityESY_S19_vS1A_EENS_8epilogue10collective6detail29Sm90TmaWarpSpecializedAdapterINS1D_15DefaultEpilogueISH_SI_SI_NS1C_6thread17LinearCombinationISH_Li1EffLNS1H_9ScaleType4KindE0ELNS_15FloatRoundStyleE2ESH_EENS1_15EpilogueDefaultEEEEEvvEEEEvNT_6ParamsE)
        /*0008*/ 	.word	0x000000a8


	//----- nvinfo : EIATTR_FRAME_SIZE
	.align		4
.L_15:
        /*000c*/ 	.byte	0x04, 0x11
        /*000e*/ 	.short	(.L_17 - .L_16)
	.align		4
.L_16:
        /*0010*/ 	.word	index@(_ZN7cutlass13device_kernelINS_4gemm6kernel13GemmUniversalIN4cute5tupleIJiiiiEEENS1_10collective13CollectiveMmaINS1_34MainloopSm90TmaGmmaWarpSpecializedILi4ENS5_IJNS4_1CILi1EEESB_SB_EEENS1_32KernelTmaWarpSpecializedPingpongEEENS5_IJNSA_ILi64EEESF_SF_EEENS_10tfloat32_tENS5_IJlSB_lEEESH_SI_NS4_8TiledMMAINS4_8MMA_AtomIJNS4_4SM904GMMA29MMA_64x64x8_F32TF32TF32_SS_TNILNSM_7ScaleInE1ELSO_1EEEEEENS4_6LayoutISC_NS5_IJNSA_ILi0EEESS_SS_EEEEENS5_IJNS4_10UnderscoreESV_SV_EEEEENS4_13SM90_TMA_LOADENS4_14ComposedLayoutINS4_7SwizzleILi3ELi4ELi3EEENS4_18smem_ptr_flag_bitsILi32EEENSR_INS5_IJNSA_ILi8EEENSA_ILi32EEEEEENS5_IJS15_SB_EEEEEEEvNS4_8identityESY_S19_vS1A_EENS_8epilogue10collective6detail29Sm90TmaWarpSpecializedAdapterINS1D_15DefaultEpilogueISH_SI_SI_NS1C_6thread17LinearCombinationISH_Li1EffLNS1H_9ScaleType4KindE0ELNS_15FloatRoundStyleE2ESH_EENS1_15EpilogueDefaultEEEEEvvEEEEvNT_6ParamsE)
        /*0014*/ 	.word	0x00000000


	//----- nvinfo : EIATTR_MIN_STACK_SIZE
	.align		4
.L_17:
        /*0018*/ 	.byte	0x04, 0x12
        /*001a*/ 	.short	(.L_19 - .L_18)
	.align		4
.L_18:
        /*001c*/ 	.word	index@(_ZN7cutlass13device_kernelINS_4gemm6kernel13GemmUniversalIN4cute5tupleIJiiiiEEENS1_10collective13CollectiveMmaINS1_34MainloopSm90TmaGmmaWarpSpecializedILi4ENS5_IJNS4_1CILi1EEESB_SB_EEENS1_32KernelTmaWarpSpecializedPingpongEEENS5_IJNSA_ILi64EEESF_SF_EEENS_10tfloat32_tENS5_IJlSB_lEEESH_SI_NS4_8TiledMMAINS4_8MMA_AtomIJNS4_4SM904GMMA29MMA_64x64x8_F32TF32TF32_SS_TNILNSM_7ScaleInE1ELSO_1EEEEEENS4_6LayoutISC_NS5_IJNSA_ILi0EEESS_SS_EEEEENS5_IJNS4_10UnderscoreESV_SV_EEEEENS4_13SM90_TMA_LOADENS4_14ComposedLayoutINS4_7SwizzleILi3ELi4ELi3EEENS4_18smem_ptr_flag_bitsILi32EEENSR_INS5_IJNSA_ILi8EEENSA_ILi32EEEEEENS5_IJS15_SB_EEEEEEEvNS4_8identityESY_S19_vS1A_EENS_8epilogue10collective6detail29Sm90TmaWarpSpecializedAdapterINS1D_15DefaultEpilogueISH_SI_SI_NS1C_6thread17LinearCombinationISH_Li1EffLNS1H_9ScaleType4KindE0ELNS_15FloatRoundStyleE2ESH_EENS1_15EpilogueDefaultEEEEEvvEEEEvNT_6ParamsE)
        /*0020*/ 	.word	0x00000000
.L_19:


//--------------------- .nv.compat                --------------------------
	.section	.nv.compat,"",@"SHT_CUDA_COMPAT_INFO"
	.align	4
        /*0000*/ 	.byte	0x02, 0x09, 0x01, 0x00, 0x02, 0x02, 0x04, 0x00, 0x02, 0x05, 0x05, 0x00, 0x03, 0x07, 0x01, 0x01
        /*0010*/ 	.byte	0x02, 0x03, 0x01, 0x00, 0x02, 0x06, 0x01, 0x00, 0x04, 0x0b, 0x08, 0x00, 0x00, 0x00, 0x00, 0x00
        /*0020*/ 	.byte	0x00, 0x00, 0x00, 0x00


//--------------------- .nv.info._ZN7cutlass13device_kernelINS_4gemm6kernel13GemmUniversalIN4cute5tupleIJiiiiEEENS1_10collective13CollectiveMmaINS1_34MainloopSm90TmaGmmaWarpSpecializedILi4ENS5_IJNS4_1CILi1EEESB_SB_EEENS1_32KernelTmaWarpSpecializedPingpongEEENS5_IJNSA_ILi64EEESF_SF_EEENS_10tfloat32_tENS5_IJlSB_lEEESH_SI_NS4_8TiledMMAINS4_8MMA_AtomIJNS4_4SM904GMMA29MMA_64x64x8_F32TF32TF32_SS_TNILNSM_7ScaleInE1ELSO_1EEEEEENS4_6LayoutISC_NS5_IJNSA_ILi0EEESS_SS_EEEEENS5_IJNS4_10UnderscoreESV_SV_EEEEENS4_13SM90_TMA_LOADENS4_14ComposedLayoutINS4_7SwizzleILi3ELi4ELi3EEENS4_18smem_ptr_flag_bitsILi32EEENSR_INS5_IJNSA_ILi8EEENSA_ILi32EEEEEENS5_IJS15_SB_EEEEEEEvNS4_8identityESY_S19_vS1A_EENS_8epilogue10collective6detail29Sm90TmaWarpSpecializedAdapterINS1D_15DefaultEpilogueISH_SI_SI_NS1C_6thread17LinearCombinationISH_Li1EffLNS1H_9ScaleType4KindE0ELNS_15FloatRoundStyleE2ESH_EENS1_15EpilogueDefaultEEEEEvvEEEEvNT_6ParamsE --------------------------
	.section	.nv.info._ZN7cutlass13device_kernelINS_4gemm6kernel13GemmUniversalIN4cute5tupleIJiiiiEEENS1_10collective13CollectiveMmaINS1_34MainloopSm90TmaGmmaWarpSpecializedILi4ENS5_IJNS4_1CILi1EEESB_SB_EEENS1_32KernelTmaWarpSpecializedPingpongEEENS5_IJNSA_ILi64EEESF_SF_EEENS_10tfloat32_tENS5_IJlSB_lEEESH_SI_NS4_8TiledMMAINS4_8MMA_AtomIJNS4_4SM904GMMA29MMA_64x64x8_F32TF32TF32_SS_TNILNSM_7ScaleInE1ELSO_1EEEEEENS4_6LayoutISC_NS5_IJNSA_ILi0EEESS_SS_EEEEENS5_IJNS4_10UnderscoreESV_SV_EEEEENS4_13SM90_TMA_LOADENS4_14ComposedLayoutINS4_7SwizzleILi3ELi4ELi3EEENS4_18smem_ptr_flag_bitsILi32EEENSR_INS5_IJNSA_ILi8EEENSA_ILi32EEEEEENS5_IJS15_SB_EEEEEEEvNS4_8identityESY_S19_vS1A_EENS_8epilogue10collective6detail29Sm90TmaWarpSpecializedAdapterINS1D_15DefaultEpilogueISH_SI_SI_NS1C_6thread17LinearCombinationISH_Li1EffLNS1H_9ScaleType4KindE0ELNS_15FloatRoundStyleE2ESH_EENS1_15EpilogueDefaultEEEEEvvEEEEvNT_6ParamsE,"",@"SHT_CUDA_INFO"
	.sectionflags	@""
	.align	4


	//----- nvinfo : EIATTR_CUDA_API_VERSION
	.align		4
        /*0000*/ 	.byte	0x04, 0x37
        /*0002*/ 	.short	(.L_21 - .L_20)
.L_20:
        /*0004*/ 	.word	0x00000082


	//----- nvinfo : EIATTR_KPARAM_INFO
	.align		4
.L_21:
        /*0008*/ 	.byte	0x04, 0x17
        /*000a*/ 	.short	(.L_23 - .L_22)
.L_22:
        /*000c*/ 	.word	0x00000000
        /*0010*/ 	.short	0x0000
        /*0012*/ 	.short	0x0070
        /*0014*/ 	.byte	0x00, 0xf0, 0x01, 0x10


	//----- nvinfo : EIATTR_SPARSE_MMA_MASK
	.align		4
.L_23:
        /*0018*/ 	.byte	0x03, 0x50
        /*001a*/ 	.short	0x0000


	//----- nvinfo : EIATTR_MAXREG_COUNT
	.align		4
        /*001c*/ 	.byte	0x03, 0x1b
        /*001e*/ 	.short	0x00a8


	//----- nvinfo : EIATTR_NUM_BARRIERS
	.align		4
        /*0020*/ 	.byte	0x02, 0x4c
        /*0022*/ 	.byte	0x01
	.zero		1


	//----- nvinfo : EIATTR_EXTERNS
	.align		4
        /*0024*/ 	.byte	0x04, 0x0f
        /*0026*/ 	.short	(.L_25 - .L_24)


	//   ....[0]....
	.align		4
.L_24:
        /*0028*/ 	.word	index@(__assertfail)


	//----- nvinfo : EIATTR_MERCURY_ISA_VERSION
	.align		4
.L_25:
        /*002c*/ 	.byte	0x03, 0x5f
        /*002e*/ 	.short	0x0101


	//----- nvinfo : EIATTR_INT_WARP_WIDE_INSTR_OFFSETS
	.align		4
        /*0030*/ 	.byte	0x04, 0x31
        /*0032*/ 	.short	(.L_27 - .L_26)


	//   ....[0]....
.L_26:
        /*0034*/ 	.word	0x00000470


	//   ....[1]....
        /*0038*/ 	.word	0x00000490


	//   ....[2]....
        /*003c*/ 	.word	0x00000510


	//   ....[3]....
        /*0040*/ 	.word	0x00000520


	//   ....[4]....
        /*0044*/ 	.word	0x00000530


	//   ....[5]....
        /*0048*/ 	.word	0x00000550


	//   ....[6]....
        /*004c*/ 	.word	0x000005b0


	//   ....[7]....
        /*0050*/ 	.word	0x000005d0


	//----- nvinfo : EIATTR_COOP_GROUP_MASK_REGIDS
	.align		4
.L_27:
        /*0054*/ 	.byte	0x04, 0x29
        /*0056*/ 	.short	(.L_29 - .L_28)


	//   ....[0]....
.L_28:
        /*0058*/ 	.word	0xffffffff


	//   ....[1]....
        /*005c*/ 	.word	0xffffffff


	//   ....[2]....
        /*0060*/ 	.word	0xffffffff


	//   ....[3]....
        /*0064*/ 	.word	0xffffffff


	//   ....[4]....
        /*0068*/ 	.word	0xffffffff


	//   ....[5]....
        /*006c*/ 	.word	0xffffffff


	//----- nvinfo : EIATTR_COOP_GROUP_INSTR_OFFSETS
	.align		4
.L_29:
        /*0070*/ 	.byte	0x04, 0x28
        /*0072*/ 	.short	(.L_31 - .L_30)


	//   ....[0]....
.L_30:
        /*0074*/ 	.word	0x00000050


	//   ....[1]....
        /*0078*/ 	.word	0x00000080


	//   ....[2]....
        /*007c*/ 	.word	0x00000180


	//   ....[3]....
        /*0080*/ 	.word	0x00000390


	//   ....[4]....
        /*0084*/ 	.word	0x000003d0


	//   ....[5]....
        /*0088*/ 	.word	0x00000410


	//----- nvinfo : EIATTR_REG_RECONFIG
	.align		4
.L_31:
        /*008c*/ 	.byte	0x01, 0x54
	.zero		2


	//----- nvinfo : EIATTR_SYSCALL_OFFSETS
	.align		4
        /*0090*/ 	.byte	0x04, 0x46
        /*0092*/ 	.short	(.L_33 - .L_32)


	//   ....[0]....
.L_32:
        /*0094*/ 	.word	0x000017f0


	//----- nvinfo : EIATTR_MBARRIER_INSTR_OFFSETS
	.align		4
.L_33:
        /*0098*/ 	.byte	0x04, 0x39
        /*009a*/ 	.short	(.L_35 - .L_34)


	//   ....[0]....
.L_34:
        /*009c*/ 	.word	0x00000300
        /*00a0*/ 	.word	0x000000ff
        /*00a4*/ 	.word	0x00000000
        /*00a8*/ 	.short	0x0100
        /*00aa*/ 	.byte	0x09
	.zero		1


	//   ....[1]....
        /*00ac*/ 	.word	0x00000310
        /*00b0*/ 	.word	0x000000ff
        /*00b4*/ 	.word	0x00000020
        /*00b8*/ 	.short	0x0100
        /*00ba*/ 	.byte	0x09
	.zero		1


	//   ....[2]....
        /*00bc*/ 	.word	0x00000320
        /*00c0*/ 	.word	0x000000ff
        /*00c4*/ 	.word	0x00000008
        /*00c8*/ 	.short	0x0100
        /*00ca*/ 	.byte	0x09
	.zero		1


	//   ....[3]....
        /*00cc*/ 	.word	0x00000330
        /*00d0*/ 	.word	0x000000ff
        /*00d4*/ 	.word	0x00000028
        /*00d8*/ 	.short	0x0100
        /*00da*/ 	.byte	0x09
	.zero		1


	//   ....[4]....
        /*00dc*/ 	.word	0x00000340
        /*00e0*/ 	.word	0x000000ff
        /*00e4*/ 	.word	0x00000010
        /*00e8*/ 	.short	0x0100
        /*00ea*/ 	.byte	0x09
	.zero		1


	//   ....[5]....
        /*00ec*/ 	.word	0x00000350
        /*00f0*/ 	.word	0x000000ff
        /*00f4*/ 	.word	0x00000030
        /*00f8*/ 	.short	0x0100
        /*00fa*/ 	.byte	0x09
	.zero		1


	//   ....[6]....
        /*00fc*/ 	.word	0x00000360
        /*0100*/ 	.word	0x000000ff
        /*0104*/ 	.word	0x00000018
        /*0108*/ 	.short	0x0100
        /*010a*/ 	.byte	0x09
	.zero		1


	//   ....[7]....
        /*010c*/ 	.word	0x00000370
        /*0110*/ 	.word	0x000000ff
        /*0114*/ 	.word	0x00000038
        /*0118*/ 	.short	0x0100
        /*011a*/ 	.byte	0x09
	.zero		1


	//   ....[8]....
        /*011c*/ 	.word	0x000005f0
        /*0120*/ 	.word	0x000000ff
        /*0124*/ 	.word	0x00000070
        /*0128*/ 	.short	0x0100
        /*012a*/ 	.byte	0x09
	.zero		1


	//   ....[9]....
        /*012c*/ 	.word	0x00000600
        /*0130*/ 	.word	0x000000ff
        /*0134*/ 	.word	0x00000078
        /*0138*/ 	.short	0x0100
        /*013a*/ 	.byte	0x09
	.zero		1


	//   ....[10]....
        /*013c*/ 	.word	0x00000640
        /*0140*/ 	.word	0x000000ff
        /*0144*/ 	.word	0x00000050
        /*0148*/ 	.short	0x0100
        /*014a*/ 	.byte	0x0a
	.zero		1


	//   ....[11]....
        /*014c*/ 	.word	0x00000660
        /*0150*/ 	.word	0x000000ff
        /*0154*/ 	.word	0x00000058
        /*0158*/ 	.short	0x0100
        /*015a*/ 	.byte	0x0a
	.zero		1


	//   ....[12]....
        /*015c*/ 	.word	0x00000670
        /*0160*/ 	.word	0x000000ff
        /*0164*/ 	.word	0x00000060
        /*0168*/ 	.short	0x0100
        /*016a*/ 	.byte	0x0a
	.zero		1


	//   ....[13]....
        /*016c*/ 	.word	0x00000680
        /*0170*/ 	.word	0x000000ff
        /*0174*/ 	.word	0x00000068
        /*0178*/ 	.short	0x0100
        /*017a*/ 	.byte	0x0a
	.zero		1


	//   ....[14]....
        /*017c*/ 	.word	0x000016b0
        /*0180*/ 	.word	0x0000003f
        /*0184*/ 	.word	0xfffffff8
        /*0188*/ 	.short	0x010a
        /*018a*/ 	.byte	0x3f
	.zero		1


	//   ....[15]....
        /*018c*/ 	.word	0x00001880
        /*0190*/ 	.word	0x00000003
        /*0194*/ 	.word	0x00000000
        /*0198*/ 	.short	0x010a
        /*019a*/ 	.byte	0x3f
	.zero		1


	//   ....[16]....
        /*019c*/ 	.word	0x000018c0
        /*01a0*/ 	.word	0x00000003
        /*01a4*/ 	.word	0x00000000
        /*01a8*/ 	.short	0x010a
        /*01aa*/ 	.byte	0x3f
	.zero		1


	//   ....[17]....
        /*01ac*/ 	.word	0x00001d80
        /*01b0*/ 	.word	0x000000ff
        /*01b4*/ 	.word	0x00000000
        /*01b8*/ 	.short	0x010a
        /*01ba*/ 	.byte	0x04
	.zero		1


	//   ....[18]....
        /*01bc*/ 	.word	0x00001dc0
        /*01c0*/ 	.word	0x000000ff
        /*01c4*/ 	.word	0x00000000
        /*01c8*/ 	.short	0x010a
        /*01ca*/ 	.byte	0x04
	.zero		1


	//   ....[19]....
        /*01cc*/ 	.word	0x000021f0
        /*01d0*/ 	.word	0x000000ff
        /*01d4*/ 	.word	0x00000000
        /*01d8*/ 	.short	0x0101
        /*01da*/ 	.byte	0x04
	.zero		1


	//   ....[20]....
        /*01dc*/ 	.word	0x000022e0
        /*01e0*/ 	.word	0x00000043
        /*01e4*/ 	.word	0x00000000
        /*01e8*/ 	.short	0x0101
        /*01ea*/ 	.byte	0x34
	.zero		1


	//   ....[21]....
        /*01ec*/ 	.word	0x000023a0
        /*01f0*/ 	.word	0x000000ff
        /*01f4*/ 	.word	0x00000000
        /*01f8*/ 	.short	0x0101
        /*01fa*/ 	.byte	0x04
	.zero		1


	//   ....[22]....
        /*01fc*/ 	.word	0x000023f0
        /*0200*/ 	.word	0x0000003f
        /*0204*/ 	.word	0x00000008
        /*0208*/ 	.short	0x010a
        /*020a*/ 	.byte	0x3f
	.zero		1


	//   ....[23]....
        /*020c*/ 	.word	0x000046b0
        /*0210*/ 	.word	0x00000040
        /*0214*/ 	.word	0x00000000
        /*0218*/ 	.short	0x0101
        /*021a*/ 	.byte	0x34
	.zero		1


	//   ....[24]....
        /*021c*/ 	.word	0x000050c0
        /*0220*/ 	.word	0x00000007
        /*0224*/ 	.word	0x00000020
        /*0228*/ 	.short	0x010a
        /*022a*/ 	.byte	0x3f
	.zero		1


	//   ....[25]....
        /*022c*/ 	.word	0x00005500
        /*0230*/ 	.word	0x00000003
        /*0234*/ 	.word	0x00000078
        /*0238*/ 	.short	0x0101
        /*023a*/ 	.byte	0x3f
	.zero		1


	//   ....[26]....
        /*023c*/ 	.word	0x00005c70
        /*0240*/ 	.word	0x00000007
        /*0244*/ 	.word	0x00000000
        /*0248*/ 	.short	0x010a
        /*024a*/ 	.byte	0x3f
	.zero		1


	//   ....[27]....
        /*024c*/ 	.word	0x00005cf0
        /*0250*/ 	.word	0x00000009
        /*0254*/ 	.word	0x00000000
        /*0258*/ 	.short	0x010a
        /*025a*/ 	.byte	0x3f
	.zero		1


	//   ....[28]....
        /*025c*/ 	.word	0x00005d80
        /*0260*/ 	.word	0x00000006
        /*0264*/ 	.word	0x00000000
        /*0268*/ 	.short	0x010a
        /*026a*/ 	.byte	0x3f
	.zero		1


	//   ....[29]....
        /*026c*/ 	.word	0x00005e10
        /*0270*/ 	.word	0x00000003
        /*0274*/ 	.word	0x00000000
        /*0278*/ 	.short	0x010a
        /*027a*/ 	.byte	0x3f
	.zero		1


	//   ....[30]....
        /*027c*/ 	.word	0x00005e70
        /*0280*/ 	.word	0x0000003f
        /*0284*/ 	.word	0xfffffff8
        /*0288*/ 	.short	0x010a
        /*028a*/ 	.byte	0x3f
	.zero		1


	//   ....[31]....
        /*028c*/ 	.word	0x00005ec0
        /*0290*/ 	.word	0x00000003
        /*0294*/ 	.word	0x00000000
        /*0298*/ 	.short	0x010a
        /*029a*/ 	.byte	0x3f
	.zero		1


	//   ....[32]....
        /*029c*/ 	.word	0x00005f20
        /*02a0*/ 	.word	0x00000004
        /*02a4*/ 	.word	0x00000000
        /*02a8*/ 	.short	0x010a
        /*02aa*/ 	.byte	0x3f
	.zero		1


	//   ....[33]....
        /*02ac*/ 	.word	0x00005f70
        /*02b0*/ 	.word	0x0000003f
        /*02b4*/ 	.word	0x00000008
        /*02b8*/ 	.short	0x010a
        /*02ba*/ 	.byte	0x3f
	.zero		1


	//   ....[34]....
        /*02bc*/ 	.word	0x00006040
        /*02c0*/ 	.word	0x00000007
        /*02c4*/ 	.word	0x00000020
        /*02c8*/ 	.short	0x010a
        /*02ca*/ 	.byte	0x3f
	.zero		1


	//   ....[35]....
        /*02cc*/ 	.word	0x00006110
        /*02d0*/ 	.word	0x00000007
        /*02d4*/ 	.word	0x00000000
        /*02d8*/ 	.short	0x010a
        /*02da*/ 	.byte	0x3f
	.zero		1


	//   ....[36]....
        /*02dc*/ 	.word	0x00006160
        /*02e0*/ 	.word	0x00000009
        /*02e4*/ 	.word	0x00000000
        /*02e8*/ 	.short	0x010a
        /*02ea*/ 	.byte	0x3f
	.zero		1


	//   ....[37]....
        /*02ec*/ 	.word	0x000061b0
        /*02f0*/ 	.word	0x00000006
        /*02f4*/ 	.word	0x00000000
        /*02f8*/ 	.short	0x010a
        /*02fa*/ 	.byte	0x3f
	.zero		1


	//----- nvinfo : EIATTR_NUM_MBARRIERS
	.align		4
.L_35:
        /*02fc*/ 	.byte	0x03, 0x38
        /*02fe*/ 	.short	0x000e


	//----- nvinfo : EIATTR_EXIT_INSTR_OFFSETS
	.align		4
        /*0300*/ 	.byte	0x04, 0x1c
        /*0302*/ 	.short	(.L_37 - .L_36)


	//   ....[0]....
.L_36:
        /*0304*/ 	.word	0x00001240


	//   ....[1]....
        /*0308*/ 	.word	0x000012a0


	//   ....[2]....
        /*030c*/ 	.word	0x00004df0


	//   ....[3]....
        /*0310*/ 	.word	0x00004e20


	//   ....[4]....
        /*0314*/ 	.word	0x00005e60


	//----- nvinfo : EIATTR_MAX_THREADS
	.align		4
.L_37:
        /*0318*/ 	.byte	0x04, 0x05
        /*031a*/ 	.short	(.L_39 - .L_38)
.L_38:
        /*031c*/ 	.word	0x00000180
        /*0320*/ 	.word	0x00000001
        /*0324*/ 	.word	0x00000001


	//----- nvinfo : EIATTR_CRS_STACK_SIZE
	.align		4
.L_39:
        /*0328*/ 	.byte	0x04, 0x1e
        /*032a*/ 	.short	(.L_41 - .L_40)
.L_40:
        /*032c*/ 	.word	0x00000000


	//----- nvinfo : EIATTR_CBANK_PARAM_SIZE
	.align		4
.L_41:
        /*0330*/ 	.byte	0x03, 0x19
        /*0332*/ 	.short	0x0470


	//----- nvinfo : EIATTR_PARAM_CBANK
	.align		4
        /*0334*/ 	.byte	0x04, 0x0a
        /*0336*/ 	.short	(.L_43 - .L_42)
	.align		4
.L_42:
        /*0338*/ 	.word	index@(.nv.constant0._ZN7cutlass13device_kernelINS_4gemm6kernel13GemmUniversalIN4cute5tupleIJiiiiEEENS1_10collective13CollectiveMmaINS1_34MainloopSm90TmaGmmaWarpSpecializedILi4ENS5_IJNS4_1CILi1EEESB_SB_EEENS1_32KernelTmaWarpSpecializedPingpongEEENS5_IJNSA_ILi64EEESF_SF_EEENS_10tfloat32_tENS5_IJlSB_lEEESH_SI_NS4_8TiledMMAINS4_8MMA_AtomIJNS4_4SM904GMMA29MMA_64x64x8_F32TF32TF32_SS_TNILNSM_7ScaleInE1ELSO_1EEEEEENS4_6LayoutISC_NS5_IJNSA_ILi0EEESS_SS_EEEEENS5_IJNS4_10UnderscoreESV_SV_EEEEENS4_13SM90_TMA_LOADENS4_14ComposedLayoutINS4_7SwizzleILi3ELi4ELi3EEENS4_18smem_ptr_flag_bitsILi32EEENSR_INS5_IJNSA_ILi8EEENSA_ILi32EEEEEENS5_IJS15_SB_EEEEEEEvNS4_8identityESY_S19_vS1A_EENS_8epilogue10collective6detail29Sm90TmaWarpSpecializedAdapterINS1D_15DefaultEpilogueISH_SI_SI_NS1C_6thread17LinearCombinationISH_Li1EffLNS1H_9ScaleType4KindE0ELNS_15FloatRoundStyleE2ESH_EENS1_15EpilogueDefaultEEEEEvvEEEEvNT_6ParamsE)
        /*033c*/ 	.short	0x0210
        /*033e*/ 	.short	0x0470


	//----- nvinfo : EIATTR_SW_WAR
	.align		4
.L_43:
        /*0340*/ 	.byte	0x04, 0x36
        /*0342*/ 	.short	(.L_45 - .L_44)
.L_44:
        /*0344*/ 	.word	0x00000008
.L_45:


//--------------------- .nv.callgraph             --------------------------
	.section	.nv.callgraph,"",@"SHT_CUDA_CALLGRAPH"
	.align	4
	.sectionentsize	8
	.align		4
        /*0000*/ 	.word	0x00000000
	.align		4
        /*0004*/ 	.word	0xffffffff
	.align		4
        /*0008*/ 	.word	index@(_ZN7cutlass13device_kernelINS_4gemm6kernel13GemmUniversalIN4cute5tupleIJiiiiEEENS1_10collective13CollectiveMmaINS1_34MainloopSm90TmaGmmaWarpSpecializedILi4ENS5_IJNS4_1CILi1EEESB_SB_EEENS1_32KernelTmaWarpSpecializedPingpongEEENS5_IJNSA_ILi64EEESF_SF_EEENS_10tfloat32_tENS5_IJlSB_lEEESH_SI_NS4_8TiledMMAINS4_8MMA_AtomIJNS4_4SM904GMMA29MMA_64x64x8_F32TF32TF32_SS_TNILNSM_7ScaleInE1ELSO_1EEEEEENS4_6LayoutISC_NS5_IJNSA_ILi0EEESS_SS_EEEEENS5_IJNS4_10UnderscoreESV_SV_EEEEENS4_13SM90_TMA_LOADENS4_14ComposedLayoutINS4_7SwizzleILi3ELi4ELi3EEENS4_18smem_ptr_flag_bitsILi32EEENSR_INS5_IJNSA_ILi8EEENSA_ILi32EEEEEENS5_IJS15_SB_EEEEEEEvNS4_8identityESY_S19_vS1A_EENS_8epilogue10collective6detail29Sm90TmaWarpSpecializedAdapterINS1D_15DefaultEpilogueISH_SI_SI_NS1C_6thread17LinearCombinationISH_Li1EffLNS1H_9ScaleType4KindE0ELNS_15FloatRoundStyleE2ESH_EENS1_15EpilogueDefaultEEEEEvvEEEEvNT_6ParamsE)
	.align		4
        /*000c*/ 	.word	index@(__assertfail)
	.align		4
        /*0010*/ 	.word	0x00000000
	.align		4
        /*0014*/ 	.word	0xfffffffe
	.align		4
        /*0018*/ 	.word	0x00000000
	.align		4
        /*001c*/ 	.word	0xfffffffd
	.align		4
        /*0020*/ 	.word	0x00000000
	.align		4
        /*0024*/ 	.word	0xfffffffc


//--------------------- .nv.constant4             --------------------------
	.section	.nv.constant4,"a",@progbits
	.align	8
	.align		8
.nv.constant4:
        /*0000*/ 	.dword	__assertfail
	.align		8
        /*0008*/ 	.dword	__unnamed_1
	.align		8
        /*0010*/ 	.dword	_ZN39_INTERNAL_aa52805a_4_k_cu_a3246628_61534cuda3std3__45__cpo5beginE
	.align		8
        /*0018*/ 	.dword	_ZN39_INTERNAL_aa52805a_4_k_cu_a3246628_61534cuda3std3__45__cpo3endE
	.align		8
        /*0020*/ 	.dword	_ZN39_INTERNAL_aa52805a_4_k_cu_a3246628_61534cuda3std3__45__cpo6cbeginE
	.align		8
        /*0028*/ 	.dword	_ZN39_INTERNAL_aa52805a_4_k_cu_a3246628_61534cuda3std3__45__cpo4cendE
	.align		8
        /*0030*/ 	.dword	_ZN39_INTERNAL_aa52805a_4_k_cu_a3246628_61534cuda3std3__441_GLOBAL__N__aa52805a_4_k_cu_a3246628_61536ignoreE
	.align		8
        /*0038*/ 	.dword	_ZN39_INTERNAL_aa52805a_4_k_cu_a3246628_61534cuda3std3__419piecewise_constructE
	.align		8
        /*0040*/ 	.dword	_ZN39_INTERNAL_aa52805a_4_k_cu_a3246628_61534cuda3std3__48in_placeE
	.align		8
        /*0048*/ 	.dword	_ZN39_INTERNAL_aa52805a_4_k_cu_a3246628_61534cuda3std6ranges3__45__cpo4swapE
	.align		8
        /*0050*/ 	.dword	_ZN39_INTERNAL_aa52805a_4_k_cu_a3246628_61534cuda3std6ranges3__45__cpo9iter_moveE
	.align		8
        /*0058*/ 	.dword	_ZN39_INTERNAL_aa52805a_4_k_cu_a3246628_61534cute7productE
	.align		8
        /*0060*/ 	.dword	_ZN39_INTERNAL_aa52805a_4_k_cu_a3246628_61534cute1_E
	.align		8
        /*0068*/ 	.dword	$str$22
	.align		8
        /*0070*/ 	.dword	$str$23


//--------------------- .text._ZN7cutlass13device_kernelINS_4gemm6kernel13GemmUniversalIN4cute5tupleIJiiiiEEENS1_10collective13CollectiveMmaINS1_34MainloopSm90TmaGmmaWarpSpecializedILi4ENS5_IJNS4_1CILi1EEESB_SB_EEENS1_32KernelTmaWarpSpecializedPingpongEEENS5_IJNSA_ILi64EEESF_SF_EEENS_10tfloat32_tENS5_IJlSB_lEEESH_SI_NS4_8TiledMMAINS4_8MMA_AtomIJNS4_4SM904GMMA29MMA_64x64x8_F32TF32TF32_SS_TNILNSM_7ScaleInE1ELSO_1EEEEEENS4_6LayoutISC_NS5_IJNSA_ILi0EEESS_SS_EEEEENS5_IJNS4_10UnderscoreESV_SV_EEEEENS4_13SM90_TMA_LOADENS4_14ComposedLayoutINS4_7SwizzleILi3ELi4ELi3EEENS4_18smem_ptr_flag_bitsILi32EEENSR_INS5_IJNSA_ILi8EEENSA_ILi32EEEEEENS5_IJS15_SB_EEEEEEEvNS4_8identityESY_S19_vS1A_EENS_8epilogue10collective6detail29Sm90TmaWarpSpecializedAdapterINS1D_15DefaultEpilogueISH_SI_SI_NS1C_6thread17LinearCombinationISH_Li1EffLNS1H_9ScaleType4KindE0ELNS_15FloatRoundStyleE2ESH_EENS1_15EpilogueDefaultEEEEEvvEEEEvNT_6ParamsE --------------------------
	.section	.text._ZN7cutlass13device_kernelINS_4gemm6kernel13GemmUniversalIN4cute5tupleIJiiiiEEENS1_10collective13CollectiveMmaINS1_34MainloopSm90TmaGmmaWarpSpecializedILi4ENS5_IJNS4_1CILi1EEESB_SB_EEENS1_32KernelTmaWarpSpecializedPingpongEEENS5_IJNSA_ILi64EEESF_SF_EEENS_10tfloat32_tENS5_IJlSB_lEEESH_SI_NS4_8TiledMMAINS4_8MMA_AtomIJNS4_4SM904GMMA29MMA_64x64x8_F32TF32TF32_SS_TNILNSM_7ScaleInE1ELSO_1EEEEEENS4_6LayoutISC_NS5_IJNSA_ILi0EEESS_SS_EEEEENS5_IJNS4_10UnderscoreESV_SV_EEEEENS4_13SM90_TMA_LOADENS4_14ComposedLayoutINS4_7SwizzleILi3ELi4ELi3EEENS4_18smem_ptr_flag_bitsILi32EEENSR_INS5_IJNSA_ILi8EEENSA_ILi32EEEEEENS5_IJS15_SB_EEEEEEEvNS4_8identityESY_S19_vS1A_EENS_8epilogue10collective6detail29Sm90TmaWarpSpecializedAdapterINS1D_15DefaultEpilogueISH_SI_SI_NS1C_6thread17LinearCombinationISH_Li1EffLNS1H_9ScaleType4KindE0ELNS_15FloatRoundStyleE2ESH_EENS1_15EpilogueDefaultEEEEEvvEEEEvNT_6ParamsE,"ax",@progbits
	.align	128
.text._ZN7cutlass13device_kernelINS_4gemm6kernel13GemmUniversalIN4cute5tupleIJiiiiEEENS1_10collective13CollectiveMmaINS1_34MainloopSm90TmaGmmaWarpSpecializedILi4ENS5_IJNS4_1CILi1EEESB_SB_EEENS1_32KernelTmaWarpSpecializedPingpongEEENS5_IJNSA_ILi64EEESF_SF_EEENS_10tfloat32_tENS5_IJlSB_lEEESH_SI_NS4_8TiledMMAINS4_8MMA_AtomIJNS4_4SM904GMMA29MMA_64x64x8_F32TF32TF32_SS_TNILNSM_7ScaleInE1ELSO_1EEEEEENS4_6LayoutISC_NS5_IJNSA_ILi0EEESS_SS_EEEEENS5_IJNS4_10UnderscoreESV_SV_EEEEENS4_13SM90_TMA_LOADENS4_14ComposedLayoutINS4_7SwizzleILi3ELi4ELi3EEENS4_18smem_ptr_flag_bitsILi32EEENSR_INS5_IJNSA_ILi8EEENSA_ILi32EEEEEENS5_IJS15_SB_EEEEEEEvNS4_8identityESY_S19_vS1A_EENS_8epilogue10collective6detail29Sm90TmaWarpSpecializedAdapterINS1D_15DefaultEpilogueISH_SI_SI_NS1C_6thread17LinearCombinationISH_Li1EffLNS1H_9ScaleType4KindE0ELNS_15FloatRoundStyleE2ESH_EENS1_15EpilogueDefaultEEEEEvvEEEEvNT_6ParamsE:
        .type           _ZN7cutlass13device_kernelINS_4gemm6kernel13GemmUniversalIN4cute5tupleIJiiiiEEENS1_10collective13CollectiveMmaINS1_34MainloopSm90TmaGmmaWarpSpecializedILi4ENS5_IJNS4_1CILi1EEESB_SB_EEENS1_32KernelTmaWarpSpecializedPingpongEEENS5_IJNSA_ILi64EEESF_SF_EEENS_10tfloat32_tENS5_IJlSB_lEEESH_SI_NS4_8TiledMMAINS4_8MMA_AtomIJNS4_4SM904GMMA29MMA_64x64x8_F32TF32TF32_SS_TNILNSM_7ScaleInE1ELSO_1EEEEEENS4_6LayoutISC_NS5_IJNSA_ILi0EEESS_SS_EEEEENS5_IJNS4_10UnderscoreESV_SV_EEEEENS4_13SM90_TMA_LOADENS4_14ComposedLayoutINS4_7SwizzleILi3ELi4ELi3EEENS4_18smem_ptr_flag_bitsILi32EEENSR_INS5_IJNSA_ILi8EEENSA_ILi32EEEEEENS5_IJS15_SB_EEEEEEEvNS4_8identityESY_S19_vS1A_EENS_8epilogue10collective6detail29Sm90TmaWarpSpecializedAdapterINS1D_15DefaultEpilogueISH_SI_SI_NS1C_6thread17LinearCombinationISH_Li1EffLNS1H_9ScaleType4KindE0ELNS_15FloatRoundStyleE2ESH_EENS1_15EpilogueDefaultEEEEEvvEEEEvNT_6ParamsE,@function
        .size           _ZN7cutlass13device_kernelINS_4gemm6kernel13GemmUniversalIN4cute5tupleIJiiiiEEENS1_10collective13CollectiveMmaINS1_34MainloopSm90TmaGmmaWarpSpecializedILi4ENS5_IJNS4_1CILi1EEESB_SB_EEENS1_32KernelTmaWarpSpecializedPingpongEEENS5_IJNSA_ILi64EEESF_SF_EEENS_10tfloat32_tENS5_IJlSB_lEEESH_SI_NS4_8TiledMMAINS4_8MMA_AtomIJNS4_4SM904GMMA29MMA_64x64x8_F32TF32TF32_SS_TNILNSM_7ScaleInE1ELSO_1EEEEEENS4_6LayoutISC_NS5_IJNSA_ILi0EEESS_SS_EEEEENS5_IJNS4_10UnderscoreESV_SV_EEEEENS4_13SM90_TMA_LOADENS4_14ComposedLayoutINS4_7SwizzleILi3ELi4ELi3EEENS4_18smem_ptr_flag_bitsILi32EEENSR_INS5_IJNSA_ILi8EEENSA_ILi32EEEEEENS5_IJS15_SB_EEEEEEEvNS4_8identityESY_S19_vS1A_EENS_8epilogue10collective6detail29Sm90TmaWarpSpecializedAdapterINS1D_15DefaultEpilogueISH_SI_SI_NS1C_6thread17LinearCombinationISH_Li1EffLNS1H_9ScaleType4KindE0ELNS_15FloatRoundStyleE2ESH_EENS1_15EpilogueDefaultEEEEEvvEEEEvNT_6ParamsE,(.L_x_132 - _ZN7cutlass13device_kernelINS_4gemm6kernel13GemmUniversalIN4cute5tupleIJiiiiEEENS1_10collective13CollectiveMmaINS1_34MainloopSm90TmaGmmaWarpSpecializedILi4ENS5_IJNS4_1CILi1EEESB_SB_EEENS1_32KernelTmaWarpSpecializedPingpongEEENS5_IJNSA_ILi64EEESF_SF_EEENS_10tfloat32_tENS5_IJlSB_lEEESH_SI_NS4_8TiledMMAINS4_8MMA_AtomIJNS4_4SM904GMMA29MMA_64x64x8_F32TF32TF32_SS_TNILNSM_7ScaleInE1ELSO_1EEEEEENS4_6LayoutISC_NS5_IJNSA_ILi0EEESS_SS_EEEEENS5_IJNS4_10UnderscoreESV_SV_EEEEENS4_13SM90_TMA_LOADENS4_14ComposedLayoutINS4_7SwizzleILi3ELi4ELi3EEENS4_18smem_ptr_flag_bitsILi32EEENSR_INS5_IJNSA_ILi8EEENSA_ILi32EEEEEENS5_IJS15_SB_EEEEEEEvNS4_8identityESY_S19_vS1A_EENS_8epilogue10collective6detail29Sm90TmaWarpSpecializedAdapterINS1D_15DefaultEpilogueISH_SI_SI_NS1C_6thread17LinearCombinationISH_Li1EffLNS1H_9ScaleType4KindE0ELNS_15FloatRoundStyleE2ESH_EENS1_15EpilogueDefaultEEEEEvvEEEEvNT_6ParamsE)
        .other          _ZN7cutlass13device_kernelINS_4gemm6kernel13GemmUniversalIN4cute5tupleIJiiiiEEENS1_10collective13CollectiveMmaINS1_34MainloopSm90TmaGmmaWarpSpecializedILi4ENS5_IJNS4_1CILi1EEESB_SB_EEENS1_32KernelTmaWarpSpecializedPingpongEEENS5_IJNSA_ILi64EEESF_SF_EEENS_10tfloat32_tENS5_IJlSB_lEEESH_SI_NS4_8TiledMMAINS4_8MMA_AtomIJNS4_4SM904GMMA29MMA_64x64x8_F32TF32TF32_SS_TNILNSM_7ScaleInE1ELSO_1EEEEEENS4_6LayoutISC_NS5_IJNSA_ILi0EEESS_SS_EEEEENS5_IJNS4_10UnderscoreESV_SV_EEEEENS4_13SM90_TMA_LOADENS4_14ComposedLayoutINS4_7SwizzleILi3ELi4ELi3EEENS4_18smem_ptr_flag_bitsILi32EEENSR_INS5_IJNSA_ILi8EEENSA_ILi32EEEEEENS5_IJS15_SB_EEEEEEEvNS4_8identityESY_S19_vS1A_EENS_8epilogue10collective6detail29Sm90TmaWarpSpecializedAdapterINS1D_15DefaultEpilogueISH_SI_SI_NS1C_6thread17LinearCombinationISH_Li1EffLNS1H_9ScaleType4KindE0ELNS_15FloatRoundStyleE2ESH_EENS1_15EpilogueDefaultEEEEEvvEEEEvNT_6ParamsE,@"STO_CUDA_ENTRY STV_DEFAULT"
_ZN7cutlass13device_kernelINS_4gemm6kernel13GemmUniversalIN4cute5tupleIJiiiiEEENS1_10collective13CollectiveMmaINS1_34MainloopSm90TmaGmmaWarpSpecializedILi4ENS5_IJNS4_1CILi1EEESB_SB_EEENS1_32KernelTmaWarpSpecializedPingpongEEENS5_IJNSA_ILi64EEESF_SF_EEENS_10tfloat32_tENS5_IJlSB_lEEESH_SI_NS4_8TiledMMAINS4_8MMA_AtomIJNS4_4SM904GMMA29MMA_64x64x8_F32TF32TF32_SS_TNILNSM_7ScaleInE1ELSO_1EEEEEENS4_6LayoutISC_NS5_IJNSA_ILi0EEESS_SS_EEEEENS5_IJNS4_10UnderscoreESV_SV_EEEEENS4_13SM90_TMA_LOADENS4_14ComposedLayoutINS4_7SwizzleILi3ELi4ELi3EEENS4_18smem_ptr_flag_bitsILi32EEENSR_INS5_IJNSA_ILi8EEENSA_ILi32EEEEEENS5_IJS15_SB_EEEEEEEvNS4_8identityESY_S19_vS1A_EENS_8epilogue10collective6detail29Sm90TmaWarpSpecializedAdapterINS1D_15DefaultEpilogueISH_SI_SI_NS1C_6thread17LinearCombinationISH_Li1EffLNS1H_9ScaleType4KindE0ELNS_15FloatRoundStyleE2ESH_EENS1_15EpilogueDefaultEEEEEvvEEEEvNT_6ParamsE:
[----:B------:R-:W0:Y:S01]  /*0000*/  LDC R1, c[0x0][0x28] ;  /* 0x00000a00ff017b82 */ /* 0x000e220000000800 */
[----:B------:R-:W1:Y:S01]  /*0010*/  S2R R4, SR_TID.X ;  /* 0x0000000000047919 */ /* 0x000e620000002100 */
[----:B------:R-:W-:Y:S01]  /*0020*/  ELECT P0, URZ, PT ;  /* 0x00000000003f782f */ /* 0x000fe20003800000 */
[----:B------:R-:W-:Y:S01]  /*0030*/  BSSY B0, `(.L_x_0) ;  /* 0x0000014000007945 */ /* 0x000fe20003800000 */
[----:B-1----:R-:W-:-:S05]  /*0040*/  SHF.R.U32.HI R0, RZ, 0x5, R4 ;  /* 0x00000005ff007819 */ /* 0x002fca0000011604 */
[----:B------:R-:W1:Y:S02]  /*0050*/  SHFL.IDX PT, R2, R0, RZ, 0x1f ;  /* 0x00001fff00027589 */ /* 0x000e6400000e0000 */
[----:B-1----:R-:W-:Y:S02]  /*0060*/  R2UR UR8, R2 ;  /* 0x00000000020872ca */ /* 0x002fe400000e0000 */
[----:B------:R-:W-:-:S05]  /*0070*/  SHF.R.U32.HI R2, RZ, 0x7, R4 ;  /* 0x00000007ff027819 */ /* 0x000fca0000011604 */
[----:B------:R1:W2:Y:S06]  /*0080*/  SHFL.IDX PT, R3, R2, RZ, 0x1f ;  /* 0x00001fff02037589 */ /* 0x0002ac00000e0000 */
[----:B------:R-:W-:Y:S02]  /*0090*/  USHF.R.S32.HI UR4, URZ, 0x1f, UR8 ;  /* 0x0000001f3f047899 */ /* 0x000fe40008011408 */
[----:B------:R-:W-:Y:S02]  /*00a0*/  ISETP.NE.OR P0, PT, RZ, UR8, !P0 ;  /* 0x00000008ff007c0c */ /* 0x000fe4000c705670 */
[----:B------:R-:W-:-:S04]  /*00b0*/  ULEA.HI UR4, UR4, UR8, URZ, 0x2 ;  /* 0x0000000804047291 */ /* 0x000fc8000f8f103f */
[----:B------:R-:W-:-:S04]  /*00c0*/  ULOP3.LUT UR4, UR4, 0xfffffffc, URZ, 0xc0, !UPT ;  /* 0xfffffffc04047892 */ /* 0x000fc8000f8ec03f */
[----:B------:R-:W-:-:S03]  /*00d0*/  UIADD3 UR8, UR8, -UR4, URZ ;  /* 0x8000000408087290 */ /* 0x000fc6000fffe03f */
[----:B01----:R-:W-:Y:S09]  /*00e0*/  @P0 BRA `(.L_x_1) ;  /* 0x0000000000200947 */ /* 0x003ff20003800000 */
[----:B------:R-:W-:Y:S02]  /*00f0*/  ULDC.64 UR4, c[0x0][0x198] ;  /* 0x0000660000047ab9 */ /* 0x000fe40000000a00 */
[----:B------:R-:W-:Y:S02]  /*0100*/  UIADD3 UR6, UP0, UR4, 0xf0, URZ ;  /* 0x000000f004067890 */ /* 0x000fe4000ff1e03f */
[----:B------:R-:W-:Y:S02]  /*0110*/  UIADD3 UR4, UP1, UR4, 0x1f0, URZ ;  /* 0x000001f004047890 */ /* 0x000fe4000ff3e03f */
[----:B------:R-:W-:Y:S02]  /*0120*/  UIADD3.X UR7, URZ, UR5, URZ, UP0, !UPT ;  /* 0x000000053f077290 */ /* 0x000fe400087fe43f */
[----:B------:R-:W-:-:S07]  /*0130*/  UIADD3.X UR5, URZ, UR5, URZ, UP1, !UPT ;  /* 0x000000053f057290 */ /* 0x000fce0008ffe43f */
[----:B------:R0:W-:Y:S02]  /*0140*/  UTMACCTL.PF [UR6] ;  /* 0x00000000060079b9 */ /* 0x0001e40008040000 */
[----:B------:R0:W-:Y:S02]  /*0150*/  UTMACCTL.PF [UR4] ;  /* 0x00000000040079b9 */ /* 0x0001e40008040000 */
[----:B0-----:R-:W-:Y:S01]  /*0160*/  NOP ;  /* 0x0000000000007918 */ /* 0x001fe20000000000 */
.L_x_1:
[----:B------:R-:W-:Y:S05]  /*0170*/  BSYNC B0 ;  /* 0x0000000000007941 */ /* 0x000fea0003800000 */
.L_x_0:
[----:B------:R-:W0:Y:S01]  /*0180*/  SHFL.IDX PT, R5, R0, RZ, 0x1f ;  /* 0x00001fff00057589 */ /* 0x000e2200000e0000 */
[----:B--2---:R-:W-:Y:S01]  /*0190*/  R2UR UR15, R3 ;  /* 0x00000000030f72ca */ /* 0x004fe200000e0000 */
[----:B------:R-:W-:-:S04]  /*01a0*/  UISETP.NE.AND UP0, UPT, UR8, 0x3, UPT ;  /* 0x000000030800788c */ /* 0x000fc8000bf05270 */
[----:B------:R-:W-:-:S08]  /*01b0*/  UISETP.EQ.OR UP0, UPT, UR8, URZ, !UP0 ;  /* 0x0000003f0800728c */ /* 0x000fd0000c702670 */
[----:B------:R-:W-:Y:S02]  /*01c0*/  UIADD3 UR18, UR15, -0x1, URZ ;  /* 0xffffffff0f127890 */ /* 0x000fe4000fffe03f */
[----:B------:R-:W-:Y:S02]  /*01d0*/  UISETP.EQ.AND UP0, UPT, UR15, URZ, UP0 ;  /* 0x0000003f0f00728c */ /* 0x000fe40008702270 */
[----:B------:R-:W-:Y:S02]  /*01e0*/  UISETP.GE.U32.AND UP1, UPT, UR18, 0x2, UPT ;  /* 0x000000021200788c */ /* 0x000fe4000bf26070 */
[----:B------:R-:W-:Y:S01]  /*01f0*/  USEL UR40, URZ, 0x1, !UP0 ;  /* 0x000000013f287887 */ /* 0x000fe2000c000000 */
[----:B0-----:R-:W-:-:S03]  /*0200*/  ISETP.NE.AND P0, PT, R5, RZ, PT ;  /* 0x000000ff0500720c */ /* 0x001fc60003f05270 */
[----:B------:R-:W-:-:S10]  /*0210*/  USEL UR40, UR40, 0x2, UP1 ;  /* 0x0000000228287887 */ /* 0x000fd40008800000 */
[----:B------:R-:W-:Y:S05]  /*0220*/  @P0 BRA `(.L_x_2) ;  /* 0x0000000000580947 */ /* 0x000fea0003800000 */
[----:B------:R-:W0:Y:S01]  /*0230*/  S2UR UR9, SR_CgaCtaId ;  /* 0x00000000000979c3 */ /* 0x000e220000008800 */
[----:B------:R-:W-:Y:S01]  /*0240*/  UMOV UR4, 0x400 ;  /* 0x0000040000047882 */ /* 0x000fe20000000000 */
[----:B------:R-:W-:Y:S01]  /*0250*/  UMOV UR5, 0x1 ;  /* 0x0000000100057882 */ /* 0x000fe20000000000 */
[----:B------:R-:W-:Y:S01]  /*0260*/  UMOV UR6, 0x80 ;  /* 0x0000008000067882 */ /* 0x000fe20000000000 */
[----:B------:R-:W-:Y:S01]  /*0270*/  ELECT P0, URZ, PT ;  /* 0x00000000003f782f */ /* 0x000fe20003800000 */
[----:B------:R-:W-:-:S04]  /*0280*/  UIADD3 UR6, -UR6, 0x100000, URZ ;  /* 0x0010000006067890 */ /* 0x000fc8000fffe13f */
[----:B------:R-:W-:Y:S02]  /*0290*/  USHF.L.U32 UR7, UR6, 0xb, URZ ;  /* 0x0000000b06077899 */ /* 0x000fe4000800063f */
[----:B------:R-:W-:Y:S02]  /*02a0*/  USHF.L.U32 UR6, UR6, 0x1, URZ ;  /* 0x0000000106067899 */ /* 0x000fe4000800063f */
[----:B0-----:R-:W-:Y:S02]  /*02b0*/  ULEA UR9, UR9, UR4, 0x18 ;  /* 0x0000000409097291 */ /* 0x001fe4000f8ec03f */
[----:B------:R-:W-:-:S04]  /*02c0*/  UIADD3 UR4, -UR5, 0x100000, URZ ;  /* 0x0010000005047890 */ /* 0x000fc8000fffe13f */
[----:B------:R-:W-:Y:S02]  /*02d0*/  USHF.L.U32 UR5, UR4, 0xb, URZ ;  /* 0x0000000b04057899 */ /* 0x000fe4000800063f */
[----:B------:R-:W-:Y:S01]  /*02e0*/  USHF.L.U32 UR4, UR4, 0x1, URZ ;  /* 0x0000000104047899 */ /* 0x000fe2000800063f */
[----:B------:R-:W0:Y:S11]  /*02f0*/  FENCE.VIEW.ASYNC.S ;  /* 0x00000000000073c6 */ /* 0x000e360000000000 */
[----:B0-----:R0:W1:Y:S01]  /*0300*/  SYNCS.EXCH.64 URZ, [UR9], UR4 ;  /* 0x00000004093f75b2 */ /* 0x0010620008000100 */
[----:B------:R0:W2:Y:S01]  /*0310*/  SYNCS.EXCH.64 URZ, [UR9+0x20], UR6 ;  /* 0x00002006093f75b2 */ /* 0x0000a20008000100 */
[----:B------:R0:W3:Y:S01]  /*0320*/  SYNCS.EXCH.64 URZ, [UR9+0x8], UR4 ;  /* 0x00000804093f75b2 */ /* 0x0000e20008000100 */
[----:B------:R0:W4:Y:S01]  /*0330*/  SYNCS.EXCH.64 URZ, [UR9+0x28], UR6 ;  /* 0x00002806093f75b2 */ /* 0x0001220008000100 */
[----:B------:R0:W0:Y:S01]  /*0340*/  SYNCS.EXCH.64 URZ, [UR9+0x10], UR4 ;  /* 0x00001004093f75b2 */ /* 0x0000220008000100 */
[----:B------:R0:W0:Y:S01]  /*0350*/  SYNCS.EXCH.64 URZ, [UR9+0x30], UR6 ;  /* 0x00003006093f75b2 */ /* 0x0000220008000100 */
[----:B------:R0:W0:Y:S01]  /*0360*/  SYNCS.EXCH.64 URZ, [UR9+0x18], UR4 ;  /* 0x00001804093f75b2 */ /* 0x0000220008000100 */
[----:B------:R0:W0:Y:S01]  /*0370*/  SYNCS.EXCH.64 URZ, [UR9+0x38], UR6 ;  /* 0x00003806093f75b2 */ /* 0x0000220008000100 */
[----:B------:R-:W-:Y:S01]  /*0380*/  NOP ;  /* 0x0000000000007918 */ /* 0x000fe20000000000 */
.L_x_2:
[----:B------:R-:W5:Y:S01]  /*0390*/  SHFL.IDX PT, R5, R0, RZ, 0x1f ;  /* 0x00001fff00057589 */ /* 0x000f6200000e0000 */
[----:B------:R-:W-:Y:S01]  /*03a0*/  ELECT P0, URZ, PT ;  /* 0x00000000003f782f */ /* 0x000fe20003800000 */
[----:B------:R-:W-:Y:S01]  /*03b0*/  NOP ;  /* 0x0000000000007918 */ /* 0x000fe20000000000 */
[----:B------:R-:W-:Y:S01]  /*03c0*/  ELECT P1, URZ, PT ;  /* 0x00000000003f782f */ /* 0x000fe20003820000 */
[----:B------:R-:W1:Y:S01]  /*03d0*/  SHFL.IDX PT, R3, R0, RZ, 0x1f ;  /* 0x00001fff00037589 */ /* 0x000e6200000e0000 */
[----:B0-----:R-:W-:Y:S01]  /*03e0*/  UMOV UR4, 0x20 ;  /* 0x0000002000047882 */ /* 0x001fe20000000000 */
[----:B------:R-:W-:Y:S01]  /*03f0*/  UMOV UR12, 0x80 ;  /* 0x00000080000c7882 */ /* 0x000fe20000000000 */
[----:B------:R-:W-:Y:S01]  /*0400*/  NOP ;  /* 0x0000000000007918 */ /* 0x000fe20000000000 */
[----:B------:R0:W0:Y:S01]  /*0410*/  SHFL.IDX PT, R63, R2, RZ, 0x1f ;  /* 0x00001fff023f7589 */ /* 0x00002200000e0000 */
[----:B------:R-:W-:Y:S01]  /*0420*/  ULDC.64 UR56, c[0x0][0x208] ;  /* 0x0000820000387ab9 */ /* 0x000fe20000000a00 */
[----:B-----5:R-:W-:-:S02]  /*0430*/  ISETP.NE.OR P0, PT, R5, RZ, !P0 ;  /* 0x000000ff0500720c */ /* 0x020fc40004705670 */
[----:B-1----:R-:W-:Y:S02]  /*0440*/  ISETP.NE.OR P1, PT, R3, RZ, !P1 ;  /* 0x000000ff0300720c */ /* 0x002fe40004f25670 */
[----:B------:R-:W-:-:S04]  /*0450*/  SHF.R.S32.HI R3, RZ, 0x1f, R4 ;  /* 0x0000001fff037819 */ /* 0x000fc80000011404 */
[----:B------:R-:W-:-:S05]  /*0460*/  LEA.HI R3, R3, R4, RZ, 0x7 ;  /* 0x0000000403037211 */ /* 0x000fca00078f38ff */
[----:B------:R-:W-:Y:S01]  /*0470*/  VOTEU.ALL UP0, P0 ;  /* 0x00000000003f7886 */ /* 0x000fe20000000000 */
[----:B------:R-:W-:Y:S01]  /*0480*/  LOP3.LUT R3, R3, 0xffffff80, RZ, 0xc0, !PT ;  /* 0xffffff8003037812 */ /* 0x000fe200078ec0ff */
[----:B------:R-:W-:-:S03]  /*0490*/  VOTEU.ALL UP1, P1 ;  /* 0x00000000003f7886 */ /* 0x000fc60000820000 */
[----:B------:R-:W1:Y:S01]  /*04a0*/  @!UP0 S2UR UR7, SR_CgaCtaId ;  /* 0x00000000000789c3 */ /* 0x000e620000008800 */
[----:B------:R-:W-:Y:S01]  /*04b0*/  @!UP0 UMOV UR6, 0x400 ;  /* 0x0000040000068882 */ /* 0x000fe20000000000 */
[----:B------:R-:W-:-:S04]  /*04c0*/  @!UP0 UIADD3 UR4, -UR4, 0x100000, URZ ;  /* 0x0010000004048890 */ /* 0x000fc8000fffe13f */
[----:B------:R-:W-:Y:S02]  /*04d0*/  @!UP0 USHF.L.U32 UR5, UR4, 0xb, URZ ;  /* 0x0000000b04058899 */ /* 0x000fe4000800063f */
[----:B------:R-:W-:Y:S01]  /*04e0*/  @!UP0 USHF.L.U32 UR4, UR4, 0x1, URZ ;  /* 0x0000000104048899 */ /* 0x000fe2000800063f */
[----:B------:R-:W-:Y:S01]  /*04f0*/  IMAD.IADD R3, R4, 0x1, -R3 ;  /* 0x0000000104037824 */ /* 0x000fe200078e0a03 */
[----:B------:R-:W-:Y:S01]  /*0500*/  @!UP1 UMOV UR10, 0x400 ;  /* 0x00000400000a9882 */ /* 0x000fe20000000000 */
[----:B------:R-:W-:Y:S01]  /*0510*/  VOTEU.ALL UP2, P1 ;  /* 0x00000000003f7886 */ /* 0x000fe20000840000 */
[----:B------:R-:W-:Y:S01]  /*0520*/  VOTEU.ALL UP3, P1 ;  /* 0x00000000003f7886 */ /* 0x000fe20000860000 */
[----:B------:R-:W-:Y:S01]  /*0530*/  VOTEU.ALL UP4, P1 ;  /* 0x00000000003f7886 */ /* 0x000fe20000880000 */
[----:B------:R-:W5:Y:S01]  /*0540*/  @!UP1 S2UR UR11, SR_CgaCtaId ;  /* 0x00000000000b99c3 */ /* 0x000f620000008800 */
[----:B------:R-:W-:Y:S01]  /*0550*/  VOTEU.ALL UP5, P1 ;  /* 0x00000000003f7886 */ /* 0x000fe200008a0000 */
[----:B------:R-:W-:Y:S01]  /*0560*/  ISETP.NE.AND P1, PT, RZ, UR15, PT ;  /* 0x0000000fff007c0c */ /* 0x000fe2000bf25270 */
[----:B-1----:R-:W-:-:S02]  /*0570*/  @!UP0 ULEA UR9, UR7, UR6, 0x18 ;  /* 0x0000000607098291 */ /* 0x002fc4000f8ec03f */
[----:B------:R-:W-:-:S04]  /*0580*/  @!UP1 UIADD3 UR6, -UR12, 0x100000, URZ ;  /* 0x001000000c069890 */ /* 0x000fc8000fffe13f */
[----:B------:R-:W-:Y:S02]  /*0590*/  @!UP1 USHF.L.U32 UR7, UR6, 0xb, URZ ;  /* 0x0000000b06079899 */ /* 0x000fe4000800063f */
[----:B------:R-:W-:Y:S01]  /*05a0*/  @!UP1 USHF.L.U32 UR6, UR6, 0x1, URZ ;  /* 0x0000000106069899 */ /* 0x000fe2000800063f */
[----:B------:R-:W-:Y:S01]  /*05b0*/  VOTEU.ALL UP0, P0 ;  /* 0x00000000003f7886 */ /* 0x000fe20000000000 */
[----:B-----5:R-:W-:Y:S01]  /*05c0*/  @!UP1 ULEA UR10, UR11, UR10, 0x18 ;  /* 0x0000000a0b0a9291 */ /* 0x020fe2000f8ec03f */
[----:B------:R-:W-:Y:S01]  /*05d0*/  VOTEU.ALL UP1, P0 ;  /* 0x00000000003f7886 */ /* 0x000fe20000020000 */
[----:B------:R-:W1:Y:S02]  /*05e0*/  FENCE.VIEW.ASYNC.S ;  /* 0x00000000000073c6 */ /* 0x000e640000000000 */
[----:B-1----:R-:W2:Y:S02]  /*05f0*/  @!UP0 SYNCS.EXCH.64 URZ, [UR9+0x70], UR4 ;  /* 0x00007004093f85b2 */ /* 0x002ea40008000100 */
[----:B------:R1:W2:Y:S01]  /*0600*/  @!UP1 SYNCS.EXCH.64 URZ, [UR9+0x78], UR4 ;  /* 0x00007804093f95b2 */ /* 0x0002a20008000100 */
[----:B------:R-:W-:Y:S01]  /*0610*/  NOP ;  /* 0x0000000000007918 */ /* 0x000fe20000000000 */
[----:B-1----:R-:W-:-:S02]  /*0620*/  ULDC.64 UR4, c[0x0][0x598] ;  /* 0x0001660000047ab9 */ /* 0x002fc40000000a00 */
[----:B------:R-:W-:Y:S02]  /*0630*/  ISETP.NE.U32.AND P0, PT, RZ, UR4, PT ;  /* 0x00000004ff007c0c */ /* 0x000fe4000bf05070 */
[----:B------:R1:W2:Y:S02]  /*0640*/  @!UP2 SYNCS.EXCH.64 URZ, [UR10+0x50], UR6 ;  /* 0x000050060a3fa5b2 */ /* 0x0002a40008000100 */
[----:B------:R-:W-:Y:S01]  /*0650*/  ISETP.NE.AND.EX P0, PT, RZ, UR5, PT, P0 ;  /* 0x00000005ff007c0c */ /* 0x000fe2000bf05300 */
[----:B------:R1:W2:Y:S01]  /*0660*/  @!UP3 SYNCS.EXCH.64 URZ, [UR10+0x58], UR6 ;  /* 0x000058060a3fb5b2 */ /* 0x0002a20008000100 */
[----:B------:R1:W2:Y:S01]  /*0670*/  @!UP4 SYNCS.EXCH.64 URZ, [UR10+0x60], UR6 ;  /* 0x000060060a3fc5b2 */ /* 0x0002a20008000100 */
[----:B------:R1:W2:Y:S01]  /*0680*/  @!UP5 SYNCS.EXCH.64 URZ, [UR10+0x68], UR6 ;  /* 0x000068060a3fd5b2 */ /* 0x0002a20008000100 */
[----:B------:R-:W-:Y:S01]  /*0690*/  NOP ;  /* 0x0000000000007918 */ /* 0x000fe20000000000 */
[----:B--234-:R-:W-:Y:S08]  /*06a0*/  BAR.SYNC.DEFER_BLOCKING 0x0 ;  /* 0x0000000000007b1d */ /* 0x01cff00000010000 */
[----:B01----:R-:W-:Y:S05]  /*06b0*/  @!P0 BRA `(.L_x_3) ;  /* 0x00000000001c8947 */ /* 0x003fea0003800000 */
[----:B------:R-:W0:Y:S02]  /*06c0*/  LDC.64 R6, c[0x0][0x598] ;  /* 0x00016600ff067b82 */ /* 0x000e240000000a00 */
[----:B0-----:R-:W2:Y:S02]  /*06d0*/  LDG.E.64 R6, desc[UR56][R6.64] ;  /* 0x0000003806067981 */ /* 0x001ea4000c1e1b00 */
[----:B--2---:R-:W-:-:S04]  /*06e0*/  ISETP.NE.U32.AND P0, PT, R6, RZ, PT ;  /* 0x000000ff0600720c */ /* 0x004fc80003f05070 */
[----:B------:R-:W-:-:S13]  /*06f0*/  ISETP.NE.AND.EX P0, PT, R7, RZ, PT, P0 ;  /* 0x000000ff0700720c */ /* 0x000fda0003f05300 */
[----:B------:R-:W-:Y:S05]  /*0700*/  @!P0 BRA `(.L_x_3) ;  /* 0x0000000000088947 */ /* 0x000fea0003800000 */
[----:B------:R1:W5:Y:S01]  /*0710*/  LD.E R22, desc[UR56][R6.64] ;  /* 0x0000003806167980 */ /* 0x000362000c101900 */
[----:B------:R-:W-:Y:S05]  /*0720*/  BRA `(.L_x_4) ;  /* 0x0000000000247947 */ /* 0x000fea0003800000 */
.L_x_3:
[----:B------:R-:W-:Y:S02]  /*0730*/  ULDC.64 UR4, c[0x0][0x588] ;  /* 0x0001620000047ab9 */ /* 0x000fe40000000a00 */
[----:B------:R-:W-:-:S04]  /*0740*/  ISETP.NE.U32.AND P0, PT, RZ, UR4, PT ;  /* 0x00000004ff007c0c */ /* 0x000fc8000bf05070 */
[----:B------:R-:W-:-:S13]  /*0750*/  ISETP.NE.AND.EX P0, PT, RZ, UR5, PT, P0 ;  /* 0x00000005ff007c0c */ /* 0x000fda000bf05300 */
[----:B------:R-:W-:Y:S05]  /*0760*/  @!P0 BRA `(.L_x_5) ;  /* 0x00000000000c8947 */ /* 0x000fea0003800000 */
[----:B------:R-:W0:Y:S02]  /*0770*/  LDC.64 R22, c[0x0][0x588] ;  /* 0x00016200ff167b82 */ /* 0x000e240000000a00 */
[----:B0-----:R0:W5:Y:S01]  /*0780*/  LDG.E R22, desc[UR56][R22.64] ;  /* 0x0000003816167981 */ /* 0x001162000c1e1900 */
[----:B------:R-:W-:Y:S05]  /*0790*/  BRA `(.L_x_4) ;  /* 0x0000000000087947 */ /* 0x000fea0003800000 */
.L_x_5:
[----:B------:R-:W-:Y:S02]  /*07a0*/  ULDC UR4, c[0x0][0x580] ;  /* 0x0001600000047ab9 */ /* 0x000fe40000000800 */
[----:B------:R-:W-:-:S07]  /*07b0*/  IMAD.U32 R22, RZ, RZ, UR4 ;  /* 0x00000004ff167e24 */ /* 0x000fce000f8e00ff */
.L_x_4:
[----:B------:R-:W-:Y:S02]  /*07c0*/  ULDC.64 UR4, c[0x0][0x5a0] ;  /* 0x0001680000047ab9 */ /* 0x000fe40000000a00 */
[----:B------:R-:W-:-:S04]  /*07d0*/  ISETP.NE.U32.AND P0, PT, RZ, UR4, PT ;  /* 0x00000004ff007c0c */ /* 0x000fc8000bf05070 */
[----:B------:R-:W-:-:S13]  /*07e0*/  ISETP.NE.AND.EX P0, PT, RZ, UR5, PT, P0 ;  /* 0x00000005ff007c0c */ /* 0x000fda000bf05300 */
[----:B------:R-:W-:Y:S05]  /*07f0*/  @!P0 BRA `(.L_x_6) ;  /* 0x00000000001c8947 */ /* 0x000fea0003800000 */
[----:B-1----:R-:W1:Y:S02]  /*0800*/  LDC.64 R6, c[0x0][0x5a0] ;  /* 0x00016800ff067b82 */ /* 0x002e640000000a00 */
[----:B-1----:R-:W2:Y:S02]  /*0810*/  LDG.E.64 R6, desc[UR56][R6.64] ;  /* 0x0000003806067981 */ /* 0x002ea4000c1e1b00 */
[----:B--2---:R-:W-:-:S04]  /*0820*/  ISETP.NE.U32.AND P0, PT, R6, RZ, PT ;  /* 0x000000ff0600720c */ /* 0x004fc80003f05070 */
[----:B------:R-:W-:-:S13]  /*0830*/  ISETP.NE.AND.EX P0, PT, R7, RZ, PT, P0 ;  /* 0x000000ff0700720c */ /* 0x000fda0003f05300 */
[----:B------:R-:W-:Y:S05]  /*0840*/  @!P0 BRA `(.L_x_6) ;  /* 0x0000000000088947 */ /* 0x000fea0003800000 */
[----:B0-----:R2:W5:Y:S01]  /*0850*/  LD.E R23, desc[UR56][R6.64] ;  /* 0x0000003806177980 */ /* 0x001562000c101900 */
[----:B------:R-:W-:Y:S05]  /*0860*/  BRA `(.L_x_7) ;  /* 0x0000000000247947 */ /* 0x000fea0003800000 */
.L_x_6:
[----:B------:R-:W-:Y:S02]  /*0870*/  ULDC.64 UR4, c[0x0][0x590] ;  /* 0x0001640000047ab9 */ /* 0x000fe40000000a00 */
[----:B------:R-:W-:-:S04]  /*0880*/  ISETP.NE.U32.AND P0, PT, RZ, UR4, PT ;  /* 0x00000004ff007c0c */ /* 0x000fc8000bf05070 */
[----:B------:R-:W-:-:S13]  /*0890*/  ISETP.NE.AND.EX P0, PT, RZ, UR5, PT, P0 ;  /* 0x00000005ff007c0c */ /* 0x000fda000bf05300 */
[----:B------:R-:W-:Y:S05]  /*08a0*/  @!P0 BRA `(.L_x_8) ;  /* 0x00000000000c8947 */ /* 0x000fea0003800000 */
[----:B-1----:R-:W0:Y:S02]  /*08b0*/  LDC.64 R6, c[0x0][0x590] ;  /* 0x00016400ff067b82 */ /* 0x002e240000000a00 */
[----:B0-----:R0:W5:Y:S01]  /*08c0*/  LDG.E R23, desc[UR56][R6.64] ;  /* 0x0000003806177981 */ /* 0x001162000c1e1900 */
[----:B------:R-:W-:Y:S05]  /*08d0*/  BRA `(.L_x_7) ;  /* 0x0000000000087947 */ /* 0x000fea0003800000 */
.L_x_8:
[----:B------:R-:W-:Y:S02]  /*08e0*/  ULDC UR4, c[0x0][0x584] ;  /* 0x0001610000047ab9 */ /* 0x000fe40000000800 */
[----:B0-----:R-:W-:-:S07]  /*08f0*/  IMAD.U32 R23, RZ, RZ, UR4 ;  /* 0x00000004ff177e24 */ /* 0x001fce000f8e00ff */
.L_x_7:
[----:B------:R-:W3:Y:S01]  /*0900*/  S2UR UR10, SR_CTAID.Y ;  /* 0x00000000000a79c3 */ /* 0x000ee20000002600 */
[----:B------:R-:W-:Y:S01]  /*0910*/  ULDC UR5, c[0x0][0x65c] ;  /* 0x0001970000057ab9 */ /* 0x000fe20000000800 */
[----:B------:R-:W-:Y:S01]  /*0920*/  UISETP.NE.AND UP0, UPT, UR15, 0x2, UPT ;  /* 0x000000020f00788c */ /* 0x000fe2000bf05270 */
[----:B------:R-:W-:Y:S01]  /*0930*/  IMAD.MOV.U32 R18, RZ, RZ, -0x1 ;  /* 0xffffffffff127424 */ /* 0x000fe200078e00ff */
[----:B------:R-:W-:Y:S01]  /*0940*/  UISETP.NE.AND UP2, UPT, UR5, 0x1, UPT ;  /* 0x000000010500788c */ /* 0x000fe2000bf45270 */
[----:B------:R-:W-:Y:S02]  /*0950*/  IMAD.MOV.U32 R2, RZ, RZ, -0x1 ;  /* 0xffffffffff027424 */ /* 0x000fe400078e00ff */
[----:B------:R-:W-:Y:S01]  /*0960*/  IMAD.MOV.U32 R19, RZ, RZ, -0x1 ;  /* 0xffffffffff137424 */ /* 0x000fe200078e00ff */
[----:B------:R-:W4:Y:S01]  /*0970*/  S2UR UR4, SR_CTAID.X ;  /* 0x00000000000479c3 */ /* 0x000f220000002500 */
[----:B------:R-:W-:-:S06]  /*0980*/  UP2UR UR38, UPR, URZ, 0x4 ;  /* 0x000000043f267883 */ /* 0x000fcc0008000000 */
[----:B------:R-:W-:Y:S01]  /*0990*/  @UP2 ULDC UR12, c[0x0][0x10] ;  /* 0x00000400000c2ab9 */ /* 0x000fe20000000800 */
[----:B------:R-:W-:Y:S01]  /*09a0*/  @UP2 UMOV UR7, URZ ;  /* 0x0000003f00072c82 */ /* 0x000fe20008000000 */
[----:B------:R-:W-:Y:S01]  /*09b0*/  @UP2 UMOV UR5, URZ ;  /* 0x0000003f00052c82 */ /* 0x000fe20008000000 */
[----:B012---:R-:W0:Y:S01]  /*09c0*/  LDC.64 R6, c[0x0][0x650] ;  /* 0x00019400ff067b82 */ /* 0x007e220000000a00 */
[----:B---3--:R-:W-:Y:S02]  /*09d0*/  @UP2 UMOV UR9, UR10 ;  /* 0x0000000a00092c82 */ /* 0x008fe40008000000 */
[----:B------:R-:W-:Y:S01]  /*09e0*/  @UP2 UMOV UR6, UR9 ;  /* 0x0000000900062c82 */ /* 0x000fe20008000000 */
[----:B------:R-:W-:Y:S01]  /*09f0*/  @!UP2 UMOV UR9, UR10 ;  /* 0x0000000a0009ac82 */ /* 0x000fe20008000000 */
[----:B----4-:R-:W-:-:S03]  /*0a00*/  @UP2 UIMAD.WIDE.U32 UR12, UR4, UR12, UR6 ;  /* 0x0000000c040c22a5 */ /* 0x010fc6000f8e0006 */
[----:B------:R-:W-:Y:S01]  /*0a10*/  @!UP2 ULDC UR6, c[0x0][0xc] ;  /* 0x000003000006aab9 */ /* 0x000fe20000000800 */
[----:B------:R-:W-:Y:S01]  /*0a20*/  @UP2 UIADD3 UR14, UR13, UR5, URZ ;  /* 0x000000050d0e2290 */ /* 0x000fe2000fffe03f */
[----:B------:R-:W-:Y:S02]  /*0a30*/  ULDC UR10, c[0x0][0xc] ;  /* 0x00000300000a7ab9 */ /* 0x000fe40000000800 */
[----:B------:R-:W-:Y:S01]  /*0a40*/  UMOV UR5, URZ ;  /* 0x0000003f00057c82 */ /* 0x000fe20008000000 */
[----:B------:R-:W-:Y:S01]  /*0a50*/  ULDC UR11, c[0x0][0x10] ;  /* 0x00000400000b7ab9 */ /* 0x000fe20000000800 */
[----:B------:R-:W-:Y:S02]  /*0a60*/  @!UP2 UIMAD.WIDE.U32 UR6, UR6, UR9, UR4 ;  /* 0x000000090606a2a5 */ /* 0x000fe4000f8e0004 */
[----:B------:R-:W-:Y:S01]  /*0a70*/  UIMAD.WIDE.U32 UR10, UR10, UR11, URZ ;  /* 0x0000000b0a0a72a5 */ /* 0x000fe2000f8e003f */
[----:B------:R-:W-:-:S03]  /*0a80*/  ULDC UR13, c[0x0][0x14] ;  /* 0x00000500000d7ab9 */ /* 0x000fc60000000800 */
[----:B------:R-:W-:Y:S02]  /*0a90*/  UIMAD.WIDE.U32 UR54, UR10, UR13, URZ ;  /* 0x0000000d0a3672a5 */ /* 0x000fe4000f8e003f */
[----:B------:R-:W-:Y:S01]  /*0aa0*/  UIMAD UR39, UR11, UR13, URZ ;  /* 0x0000000d0b2772a4 */ /* 0x000fe2000f8e023f */
[----:B------:R-:W-:Y:S01]  /*0ab0*/  @!UP2 UMOV UR12, UR6 ;  /* 0x00000006000cac82 */ /* 0x000fe20008000000 */
[----:B------:R-:W-:Y:S02]  /*0ac0*/  @!UP2 UMOV UR14, UR7 ;  /* 0x00000007000eac82 */ /* 0x000fe40008000000 */
[----:B------:R-:W-:Y:S02]  /*0ad0*/  UIADD3 UR39, UR55, UR39, URZ ;  /* 0x0000002737277290 */ /* 0x000fe4000fffe03f */
[----:B------:R-:W-:-:S04]  /*0ae0*/  UIADD3 UR6, UP1, UR12, UR54, URZ ;  /* 0x000000360c067290 */ /* 0x000fc8000ff3e03f */
[----:B------:R-:W-:Y:S02]  /*0af0*/  UIADD3.X UR7, UR14, UR39, URZ, UP1, !UPT ;  /* 0x000000270e077290 */ /* 0x000fe40008ffe43f */
[----:B------:R-:W-:Y:S02]  /*0b00*/  USEL UR6, UR6, UR12, !UP0 ;  /* 0x0000000c06067287 */ /* 0x000fe4000c000000 */
[----:B------:R-:W-:-:S04]  /*0b10*/  USEL UR7, UR7, UR14, !UP0 ;  /* 0x0000000e07077287 */ /* 0x000fc8000c000000 */
[----:B0-----:R-:W-:Y:S01]  /*0b20*/  ISETP.LE.U32.AND P0, PT, R6, UR6, PT ;  /* 0x0000000606007c0c */ /* 0x001fe2000bf03070 */
[----:B------:R-:W-:Y:S02]  /*0b30*/  IMAD.U32 R16, RZ, RZ, UR6 ;  /* 0x00000006ff107e24 */ /* 0x000fe4000f8e00ff */
[----:B------:R-:W-:Y:S02]  /*0b40*/  IMAD.U32 R0, RZ, RZ, UR7 ;  /* 0x00000007ff007e24 */ /* 0x000fe4000f8e00ff */
[----:B------:R-:W-:-:S03]  /*0b50*/  IMAD.U32 R17, RZ, RZ, UR7 ;  /* 0x00000007ff117e24 */ /* 0x000fc6000f8e00ff */
[----:B------:R-:W-:Y:S02]  /*0b60*/  ISETP.GE.U32.AND.EX P0, PT, R0, R7, PT, P0 ;  /* 0x000000070000720c */ /* 0x000fe40003f06100 */
[----:B------:R-:W-:-:S11]  /*0b70*/  PRMT R0, RZ, 0x7610, R0 ;  /* 0x00007610ff007816 */ /* 0x000fd60000000000 */
[----:B------:R-:W-:Y:S05]  /*0b80*/  @P0 BRA `(.L_x_9) ;  /* 0x00000004008c0947 */ /* 0x000fea0003800000 */
[----:B------:R-:W-:Y:S01]  /*0b90*/  I2FP.F32.U32 R0, UR4 ;  /* 0x0000000400007c45 */ /* 0x000fe20008201000 */
[----:B------:R-:W-:Y:S01]  /*0ba0*/  ULDC.64 UR16, c[0x0][0x628] ;  /* 0x00018a0000107ab9 */ /* 0x000fe20000000a00 */
[----:B------:R-:W-:Y:S01]  /*0bb0*/  ULDC UR6, c[0x0][0x150] ;  /* 0x0000540000067ab9 */ /* 0x000fe20000000800 */
[----:B------:R-:W-:Y:S01]  /*0bc0*/  ISETP.NE.U32.AND P0, PT, RZ, UR16, PT ;  /* 0x00000010ff007c0c */ /* 0x000fe2000bf05070 */
[----:B------:R-:W-:Y:S01]  /*0bd0*/  ULDC UR15, c[0x0][0x630] ;  /* 0x00018c00000f7ab9 */ /* 0x000fe20000000800 */
[----:B------:R-:W-:Y:S01]  /*0be0*/  FMUL R0, R0, UR6 ;  /* 0x0000000600007c20 */ /* 0x000fe20008400000 */
[----:B------:R-:W-:Y:S01]  /*0bf0*/  R2UR UR19, R16 ;  /* 0x00000000101372ca */ /* 0x000fe200000e0000 */
[----:B------:R-:W-:Y:S01]  /*0c00*/  ULDC UR21, c[0x0][0x154] ;  /* 0x0000550000157ab9 */ /* 0x000fe20000000800 */
[----:B------:R-:W-:Y:S01]  /*0c10*/  ISETP.NE.AND.EX P0, PT, RZ, UR17, PT, P0 ;  /* 0x00000011ff007c0c */ /* 0x000fe2000bf05300 */
[----:B------:R0:W1:Y:S01]  /*0c20*/  F2I.U32.TRUNC.NTZ R2, R0 ;  /* 0x0000000000027305 */ /* 0x000062000020f000 */
[----:B------:R-:W-:-:S02]  /*0c30*/  R2UR UR20, R17 ;  /* 0x00000000111472ca */ /* 0x000fc400000e0000 */
[----:B------:R-:W-:Y:S02]  /*0c40*/  R2UR UR6, R16 ;  /* 0x00000000100672ca */ /* 0x000fe400000e0000 */
[----:B------:R-:W-:-:S07]  /*0c50*/  R2UR UR7, R17 ;  /* 0x00000000110772ca */ /* 0x000fce00000e0000 */
[----:B0-----:R-:W-:Y:S08]  /*0c60*/  @!P0 BRA `(.L_x_10) ;  /* 0x0000000000308947 */ /* 0x001ff00003800000 */
[----:B------:R-:W-:Y:S01]  /*0c70*/  R2UR UR6, R16 ;  /* 0x00000000100672ca */ /* 0x000fe200000e0000 */
[----:B------:R-:W-:Y:S01]  /*0c80*/  ULDC UR12, c[0x0][0x634] ;  /* 0x00018d00000c7ab9 */ /* 0x000fe20000000800 */
[----:B------:R-:W-:-:S11]  /*0c90*/  R2UR UR14, R17 ;  /* 0x00000000110e72ca */ /* 0x000fd600000e0000 */
[----:B------:R-:W-:-:S04]  /*0ca0*/  UIADD3 UR12, UP1, UR6, UR12, URZ ;  /* 0x0000000c060c7290 */ /* 0x000fc8000ff3e03f */
[----:B------:R-:W-:-:S04]  /*0cb0*/  UIADD3.X UR14, URZ, UR14, URZ, UP1, !UPT ;  /* 0x0000000e3f0e7290 */ /* 0x000fc80008ffe43f */
[----:B------:R-:W-:-:S04]  /*0cc0*/  UIMAD.WIDE.U32 UR6, UR14, UR16, URZ ;  /* 0x000000100e0672a5 */ /* 0x000fc8000f8e003f */
[----:B------:R-:W-:Y:S02]  /*0cd0*/  UIMAD.WIDE.U32 UR10, UP1, UR12, UR17, UR6 ;  /* 0x000000110c0a72a5 */ /* 0x000fe4000f820006 */
[----:B------:R-:W-:Y:S02]  /*0ce0*/  UIMAD.WIDE.U32 UR6, UR12, UR16, URZ ;  /* 0x000000100c0672a5 */ /* 0x000fe4000f8e003f */
[----:B------:R-:W-:Y:S02]  /*0cf0*/  UIADD3.X UR13, URZ, URZ, URZ, UP1, !UPT ;  /* 0x0000003f3f0d7290 */ /* 0x000fe40008ffe43f */
[----:B------:R-:W-:Y:S01]  /*0d00*/  UIADD3 URZ, UP1, UR7, UR10, URZ ;  /* 0x0000000a073f7290 */ /* 0x000fe2000ff3e03f */
[----:B------:R-:W-:-:S03]  /*0d10*/  UMOV UR12, UR11 ;  /* 0x0000000b000c7c82 */ /* 0x000fc60008000000 */
[----:B------:R-:W-:-:S12]  /*0d20*/  UIMAD.WIDE.U32.X UR6, UR14, UR17, UR12, UP1 ;  /* 0x000000110e0672a5 */ /* 0x000fd800088e040c */
.L_x_10:
[----:B------:R-:W-:Y:S01]  /*0d30*/  USHF.R.U64 UR5, UR6, UR15, UR7 ;  /* 0x0000000f06057299 */ /* 0x000fe20008001207 */
[----:B------:R-:W-:Y:S01]  /*0d40*/  I2FP.F32.U32 R0, UR9 ;  /* 0x0000000900007c45 */ /* 0x000fe20008201000 */
[----:B------:R-:W-:Y:S01]  /*0d50*/  USHF.R.U32.HI UR6, URZ, UR15, UR7 ;  /* 0x0000000f3f067299 */ /* 0x000fe20008011607 */
[----:B-1----:R-:W-:Y:S01]  /*0d60*/  R2UR UR14, R2 ;  /* 0x00000000020e72ca */ /* 0x002fe200000e0000 */
[----:B------:R-:W-:Y:S02]  /*0d70*/  UIADD3 UR17, UP1, URZ, -UR5, URZ ;  /* 0x800000053f117290 */ /* 0x000fe4000ff3e03f */
[----:B------:R-:W-:Y:S01]  /*0d80*/  FMUL R0, R0, UR21 ;  /* 0x0000001500007c20 */ /* 0x000fe20008400000 */
[----:B------:R-:W-:Y:S01]  /*0d90*/  ULDC.64 UR10, c[0x0][0x620] ;  /* 0x00018800000a7ab9 */ /* 0x000fe20000000a00 */
[----:B------:R-:W-:Y:S01]  /*0da0*/  UIADD3.X UR6, URZ, ~UR6, URZ, UP1, !UPT ;  /* 0x800000063f067290 */ /* 0x000fe20008ffe43f */
[----:B------:R-:W-:Y:S01]  /*0db0*/  UMOV UR12, UR19 ;  /* 0x00000013000c7c82 */ /* 0x000fe20008000000 */
[----:B------:R-:W-:-:S02]  /*0dc0*/  UMOV UR13, UR20 ;  /* 0x00000014000d7c82 */ /* 0x000fc40008000000 */
[----:B------:R-:W-:Y:S01]  /*0dd0*/  UIMAD UR6, UR6, UR10, URZ ;  /* 0x0000000a060672a4 */ /* 0x000fe2000f8e023f */
[----:B------:R-:W0:Y:S01]  /*0de0*/  F2I.U32.TRUNC.NTZ R0, R0 ;  /* 0x0000000000007305 */ /* 0x000e22000020f000 */
[----:B------:R-:W-:Y:S02]  /*0df0*/  UIMAD.WIDE.U32 UR12, UR17, UR10, UR12 ;  /* 0x0000000a110c72a5 */ /* 0x000fe4000f8e000c */
[----:B------:R-:W-:Y:S01]  /*0e00*/  UIMAD UR17, UR17, UR11, UR6 ;  /* 0x0000000b111172a4 */ /* 0x000fe2000f8e0206 */
[----:B------:R-:W-:Y:S01]  /*0e10*/  ULDC UR24, c[0x0][0x658] ;  /* 0x0001960000187ab9 */ /* 0x000fe20000000800 */
[----:B------:R-:W-:Y:S02]  /*0e20*/  UMOV UR22, 0xffffffff ;  /* 0xffffffff00167882 */ /* 0x000fe40000000000 */
[----:B------:R-:W-:Y:S01]  /*0e30*/  UIADD3 UR17, UR13, UR17, URZ ;  /* 0x000000110d117290 */ /* 0x000fe2000fffe03f */
[----:B------:R-:W-:Y:S01]  /*0e40*/  ULDC UR19, c[0x0][0x618] ;  /* 0x0001860000137ab9 */ /* 0x000fe20000000800 */
[----:B------:R-:W-:Y:S01]  /*0e50*/  ULDC.64 UR6, c[0x0][0x640] ;  /* 0x0001900000067ab9 */ /* 0x000fe20000000a00 */
[----:B------:R-:W-:Y:S01]  /*0e60*/  USHF.L.U32 UR13, UR22, UR24, URZ ;  /* 0x00000018160d7299 */ /* 0x000fe2000800063f */
[----:B------:R-:W-:Y:S01]  /*0e70*/  ISETP.NE.U32.AND P0, PT, RZ, UR6, PT ;  /* 0x00000006ff007c0c */ /* 0x000fe2000bf05070 */
[----:B------:R-:W-:-:S02]  /*0e80*/  USHF.R.U64 UR22, UR12, UR19, UR17 ;  /* 0x000000130c167299 */ /* 0x000fc40008001211 */
[----:B------:R-:W-:Y:S01]  /*0e90*/  USHF.R.U32.HI UR12, URZ, UR19, UR17 ;  /* 0x000000133f0c7299 */ /* 0x000fe20008011611 */
[----:B0-----:R-:W-:Y:S01]  /*0ea0*/  R2UR UR16, R0 ;  /* 0x00000000001072ca */ /* 0x001fe200000e0000 */
[----:B------:R-:W-:Y:S01]  /*0eb0*/  ULDC UR21, c[0x0][0x608] ;  /* 0x0001820000157ab9 */ /* 0x000fe20000000800 */
[----:B------:R-:W-:Y:S01]  /*0ec0*/  ISETP.NE.AND.EX P0, PT, RZ, UR7, PT, P0 ;  /* 0x00000007ff007c0c */ /* 0x000fe2000bf05300 */
[----:B------:R-:W-:Y:S02]  /*0ed0*/  USHF.R.U64 UR26, UR22, UR21, UR12 ;  /* 0x00000015161a7299 */ /* 0x000fe4000800120c */
[----:B------:R-:W-:Y:S01]  /*0ee0*/  USHF.R.U32.HI UR12, URZ, UR21, UR12 ;  /* 0x000000153f0c7299 */ /* 0x000fe2000801160c */
[----:B------:R-:W-:Y:S01]  /*0ef0*/  UMOV UR20, 0x1 ;  /* 0x0000000100147882 */ /* 0x000fe20000000000 */
[----:B------:R-:W-:Y:S02]  /*0f00*/  UIADD3 UR14, -UR14, URZ, URZ ;  /* 0x0000003f0e0e7290 */ /* 0x000fe4000fffe13f */
[----:B------:R-:W-:-:S02]  /*0f10*/  USHF.R.U64 UR27, UR26, UR24, UR12 ;  /* 0x000000181a1b7299 */ /* 0x000fc4000800120c */
[----:B------:R-:W-:Y:S01]  /*0f20*/  USHF.L.U32 UR19, UR20, UR24, URZ ;  /* 0x0000001814137299 */ /* 0x000fe2000800063f */
[----:B------:R-:W-:Y:S01]  /*0f30*/  ULDC UR15, c[0x0][0x144] ;  /* 0x00005100000f7ab9 */ /* 0x000fe20000000800 */
[----:B------:R-:W-:Y:S01]  /*0f40*/  ULDC UR10, c[0x0][0x600] ;  /* 0x00018000000a7ab9 */ /* 0x000fe20000000800 */
[----:B------:R-:W-:Y:S02]  /*0f50*/  ULOP3.LUT UR20, URZ, UR13, URZ, 0x33, !UPT ;  /* 0x0000000d3f147292 */ /* 0x000fe4000f8e333f */
[----:B------:R-:W-:Y:S02]  /*0f60*/  USHF.R.U32.HI UR13, URZ, UR24, UR12 ;  /* 0x000000183f0d7299 */ /* 0x000fe4000801160c */
[----:B------:R-:W-:Y:S02]  /*0f70*/  UIADD3 UR11, UR10, -0x1, URZ ;  /* 0xffffffff0a0b7890 */ /* 0x000fe4000fffe03f */
[----:B------:R-:W-:Y:S02]  /*0f80*/  UIADD3 UR23, -UR16, URZ, URZ ;  /* 0x0000003f10177290 */ /* 0x000fe4000fffe13f */
[----:B------:R-:W-:Y:S01]  /*0f90*/  UIMAD UR4, UR15, UR14, UR4 ;  /* 0x0000000e0f0472a4 */ /* 0x000fe2000f8e0204 */
[----:B------:R-:W-:Y:S01]  /*0fa0*/  ULDC UR28, c[0x0][0x148] ;  /* 0x00005200001c7ab9 */ /* 0x000fe20000000800 */
[----:B------:R-:W-:Y:S01]  /*0fb0*/  ULDC UR24, c[0x0][0x648] ;  /* 0x0001920000187ab9 */ /* 0x000fe20000000800 */
[----:B------:R-:W-:Y:S01]  /*0fc0*/  ULDC UR25, c[0x0][0x638] ;  /* 0x00018e0000197ab9 */ /* 0x000fe20000000800 */
[----:B------:R-:W-:Y:S01]  /*0fd0*/  UMOV UR12, UR27 ;  /* 0x0000001b000c7c82 */ /* 0x000fe20008000000 */
[----:B------:R-:W-:Y:S07]  /*0fe0*/  @!P0 BRA `(.L_x_11) ;  /* 0x0000000000308947 */ /* 0x000fee0003800000 */
[----:B------:R-:W-:Y:S02]  /*0ff0*/  ULDC UR16, c[0x0][0x64c] ;  /* 0x0001930000107ab9 */ /* 0x000fe40000000800 */
        /* <DEDUP_REMOVED lines=8> */
[----:B------:R-:W-:-:S07]  /*1080*/  UIMAD.WIDE.U32.X UR6, UR21, UR7, UR16, UP1 ;  /* 0x00000007150672a5 */ /* 0x000fce00088e0410 */
[----:B------:R-:W-:Y:S01]  /*1090*/  UMOV UR12, UR6 ;  /* 0x00000006000c7c82 */ /* 0x000fe20008000000 */
[----:B------:R-:W-:-:S05]  /*10a0*/  UMOV UR13, UR7 ;  /* 0x00000007000d7c82 */ /* 0x000fca0008000000 */
.L_x_11:
[----:B------:R-:W-:Y:S01]  /*10b0*/  UISETP.NE.AND UP1, UPT, UR38, URZ, UPT ;  /* 0x0000003f2600728c */ /* 0x000fe2000bf25270 */
[----:B------:R-:W-:Y:S01]  /*10c0*/  IMAD.MOV.U32 R0, RZ, RZ, 0x1 ;  /* 0x00000001ff007424 */ /* 0x000fe200078e00ff */
[----:B------:R-:W-:Y:S01]  /*10d0*/  USHF.R.U64 UR6, UR12, UR24, UR13 ;  /* 0x000000180c067299 */ /* 0x000fe2000800120d */
[----:B------:R-:W-:Y:S01]  /*10e0*/  IMAD.U32 R19, RZ, RZ, UR5 ;  /* 0x00000005ff137e24 */ /* 0x000fe2000f8e00ff */
[----:B------:R-:W-:Y:S02]  /*10f0*/  ULOP3.LUT UR20, UR26, UR20, URZ, 0xc0, !UPT ;  /* 0x000000141a147292 */ /* 0x000fe4000f8ec03f */
[----:B------:R-:W-:Y:S02]  /*1100*/  UIADD3 UR7, -UR6, URZ, URZ ;  /* 0x0000003f06077290 */ /* 0x000fe4000fffe13f */
[----:B------:R-:W-:Y:S02]  /*1110*/  UIMAD UR19, UR19, UR6, UR20 ;  /* 0x00000006131372a4 */ /* 0x000fe4000f8e0214 */
[----:B------:R-:W-:-:S02]  /*1120*/  ULOP3.LUT UR11, UR22, UR11, URZ, 0xc0, !UPT ;  /* 0x0000000b160b7292 */ /* 0x000fc4000f8ec03f */
[----:B------:R-:W-:Y:S02]  /*1130*/  @UP1 UIMAD UR4, UR28, UR23, UR9 ;  /* 0x000000171c0412a4 */ /* 0x000fe4000f8e0209 */
[----:B------:R-:W-:-:S03]  /*1140*/  UIMAD UR6, UR7, UR25, UR27 ;  /* 0x00000019070672a4 */ /* 0x000fc6000f8e021b */
[----:B------:R-:W-:Y:S01]  /*1150*/  ULDC UR7, c[0x0][0x610] ;  /* 0x0001840000077ab9 */ /* 0x000fe20000000800 */
[----:B------:R-:W-:Y:S02]  /*1160*/  UIMAD UR6, UR6, UR10, UR11 ;  /* 0x0000000a060672a4 */ /* 0x000fe4000f8e020b */
[----:B------:R-:W-:-:S04]  /*1170*/  UIMAD UR4, UR19, UR7, UR4 ;  /* 0x00000007130472a4 */ /* 0x000fc8000f8e0204 */
[----:B------:R-:W-:Y:S02]  /*1180*/  USEL UR7, UR6, UR4, !UP1 ;  /* 0x0000000406077287 */ /* 0x000fe4000c800000 */
[----:B------:R-:W-:-:S04]  /*1190*/  USEL UR4, UR4, UR6, !UP1 ;  /* 0x0000000604047287 */ /* 0x000fc8000c800000 */
[----:B------:R-:W-:Y:S02]  /*11a0*/  IMAD.U32 R2, RZ, RZ, UR7 ;  /* 0x00000007ff027e24 */ /* 0x000fe4000f8e00ff */
[----:B------:R-:W-:-:S07]  /*11b0*/  IMAD.U32 R18, RZ, RZ, UR4 ;  /* 0x00000004ff127e24 */ /* 0x000fce000f8e00ff */
.L_x_9:
[----:B------:R-:W-:Y:S02]  /*11c0*/  ULDC UR4, c[0x0][0x28c] ;  /* 0x0000a30000047ab9 */ /* 0x000fe40000000800 */
[----:B------:R-:W-:-:S04]  /*11d0*/  UIADD3 UR4, UR4, 0x3f, URZ ;  /* 0x0000003f04047890 */ /* 0x000fc8000fffe03f */
[----:B------:R-:W-:-:S04]  /*11e0*/  USHF.R.S32.HI UR5, URZ, 0x1f, UR4 ;  /* 0x0000001f3f057899 */ /* 0x000fc80008011404 */
[----:B------:R-:W-:-:S04]  /*11f0*/  ULEA.HI UR5, UR5, UR4, URZ, 0x6 ;  /* 0x0000000405057291 */ /* 0x000fc8000f8f303f */
[----:B------:R-:W-:Y:S01]  /*1200*/  USHF.R.S32.HI UR37, URZ, 0x6, UR5 ;  /* 0x000000063f257899 */ /* 0x000fe20008011405 */
[----:B------:R-:W-:Y:S11]  /*1210*/  @!P1 BRA `(.L_x_12) ;  /* 0x0000003800f89947 */ /* 0x000ff60003800000 */
[----:B------:R-:W-:-:S06]  /*1220*/  UISETP.GT.U32.AND UP1, UPT, UR18, 0x1, UPT ;  /* 0x000000011200788c */ /* 0x000fcc000bf24070 */
[----:B------:R-:W-:-:S13]  /*1230*/  PLOP3.LUT P0, PT, PT, PT, UP1, 0x80, 0x0 ;  /* 0x000000000000781c */ /* 0x000fda0003f0f018 */
[----:B------:R-:W-:Y:S05]  /*1240*/  @P0 EXIT ;  /* 0x000000000000094d */ /* 0x000fea0003800000 */
.L_x_13:
[----:B------:R-:W-:-:S08]  /*1250*/  NOP ;  /* 0x0000000000007918 */ /* 0x000fd00000000000 */
[----:B------:R-:W0:Y:S02]  /*1260*/  USETMAXREG.TRY_ALLOC.CTAPOOL UP1, 0xe8 ;  /* 0x000000e8000079c8 */ /* 0x000e240008020600 */
[----:B0-----:R-:W-:-:S13]  /*1270*/  PLOP3.LUT P0, PT, PT, PT, UP1, 0x80, 0x0 ;  /* 0x000000000000781c */ /* 0x001fda0003f0f018 */
[----:B------:R-:W-:Y:S05]  /*1280*/  @!P0 BRA `(.L_x_13) ;  /* 0xfffffffc00f08947 */ /* 0x000fea000383ffff */
[----:B------:R-:W-:-:S13]  /*1290*/  LOP3.LUT P0, RZ, R0, 0xff, RZ, 0xc0, !PT ;  /* 0x000000ff00ff7812 */ /* 0x000fda000780c0ff */
[----:B------:R-:W-:Y:S05]  /*12a0*/  @!P0 EXIT ;  /* 0x000000000000894d */ /* 0x000fea0003800000 */
[----:B------:R-:W-:Y:S01]  /*12b0*/  SHF.R.S32.HI R0, RZ, 0x1f, R3 ;  /* 0x0000001fff007819 */ /* 0x000fe20000011403 */
[----:B------:R-:W0:Y:S01]  /*12c0*/  S2UR UR5, SR_CgaCtaId ;  /* 0x00000000000579c3 */ /* 0x000e220000008800 */
[----:B------:R-:W-:Y:S02]  /*12d0*/  USHF.R.U32.HI UR4, URZ, 0x2, UR37 ;  /* 0x000000023f047899 */ /* 0x000fe40008011625 */
[CC--:B------:R-:W-:Y:S01]  /*12e0*/  LEA.HI R4, R0.reuse, R3.reuse, RZ, 0x2 ;  /* 0x0000000300047211 */ /* 0x0c0fe200078f10ff */
[----:B------:R-:W-:Y:S01]  /*12f0*/  UMOV UR41, 0x400 ;  /* 0x0000040000297882 */ /* 0x000fe20000000000 */
[----:B------:R-:W-:Y:S01]  /*1300*/  LEA.HI R0, R0, R3, RZ, 0x5 ;  /* 0x0000000300007211 */ /* 0x000fe200078f28ff */
[----:B------:R-:W-:Y:S01]  /*1310*/  ULOP3.LUT UR44, UR37, 0x3, URZ, 0xc0, !UPT ;  /* 0x00000003252c7892 */ /* 0x000fe2000f8ec03f */
[--C-:B------:R-:W-:Y:S01]  /*1320*/  SHF.R.S32.HI R56, RZ, 0x2, R4.reuse ;  /* 0x00000002ff387819 */ /* 0x100fe20000011404 */
[----:B------:R-:W1:Y:S01]  /*1330*/  LDC.64 R6, c[0x0][0x5c8] ;  /* 0x00017200ff067b82 */ /* 0x000e620000000a00 */
[----:B------:R-:W-:Y:S01]  /*1340*/  SHF.R.S32.HI R5, RZ, 0x1f, R4 ;  /* 0x0000001fff057819 */ /* 0x000fe20000011404 */
[----:B------:R-:W-:Y:S01]  /*1350*/  ULOP3.LUT UR4, UR4, 0x1, URZ, 0xc0, !UPT ;  /* 0x0000000104047892 */ /* 0x000fe2000f8ec03f */
[----:B------:R-:W-:Y:S01]  /*1360*/  LOP3.LUT R4, R4, 0xfffffffc, RZ, 0xc0, !PT ;  /* 0xfffffffc04047812 */ /* 0x000fe200078ec0ff */
[----:B------:R-:W-:Y:S01]  /*1370*/  USEL UR44, UR44, URZ, !UP0 ;  /* 0x0000003f2c2c7287 */ /* 0x000fe2000c000000 */
[----:B------:R-:W-:Y:S01]  /*1380*/  LEA.HI R5, R5, R56, RZ, 0x3 ;  /* 0x0000003805057211 */ /* 0x000fe200078f18ff */
[----:B------:R-:W-:-:S02]  /*1390*/  UISETP.EQ.U32.AND UP0, UPT, UR4, 0x1, !UP0 ;  /* 0x000000010400788c */ /* 0x000fc4000c702070 */
[----:B------:R-:W-:Y:S01]  /*13a0*/  IMAD.IADD R4, R3, 0x1, -R4 ;  /* 0x0000000103047824 */ /* 0x000fe200078e0a04 */
[----:B------:R-:W-:Y:S01]  /*13b0*/  LOP3.LUT R5, R5, 0xfffffff8, RZ, 0xc0, !PT ;  /* 0xfffffff805057812 */ /* 0x000fe200078ec0ff */
[----:B------:R-:W-:Y:S01]  /*13c0*/  UISETP.LT.AND UP1, UPT, UR37, 0x1, UPT ;  /* 0x000000012500788c */ /* 0x000fe2000bf21270 */
[----:B------:R-:W-:Y:S01]  /*13d0*/  SHF.R.S32.HI R3, RZ, 0x5, R0 ;  /* 0x00000005ff037819 */ /* 0x000fe20000011400 */
[----:B------:R-:W-:Y:S01]  /*13e0*/  VIADD R0, R63, 0xffffffff ;  /* 0xffffffff3f007836 */ /* 0x000fe20000000000 */
[----:B------:R-:W-:Y:S01]  /*13f0*/  ULDC UR43, c[0x0][0x658] ;  /* 0x00019600002b7ab9 */ /* 0x000fe20000000800 */
[----:B------:R-:W-:Y:S01]  /*1400*/  IMAD.IADD R56, R56, 0x1, -R5 ;  /* 0x0000000138387824 */ /* 0x000fe200078e0a05 */
[----:B------:R-:W-:Y:S01]  /*1410*/  UMOV UR6, 0xffffffff ;  /* 0xffffffff00067882 */ /* 0x000fe20000000000 */
[----:B------:R-:W2:Y:S01]  /*1420*/  LDC R5, c[0x0][0x288] ;  /* 0x0000a200ff057b82 */ /* 0x000ea20000000800 */
[----:B0-----:R-:W-:Y:S01]  /*1430*/  ULEA UR41, UR5, UR41, 0x18 ;  /* 0x0000002905297291 */ /* 0x001fe2000f8ec03f */
[C---:B------:R-:W-:Y:S01]  /*1440*/  ISETP.NE.AND P0, PT, R0.reuse, RZ, PT ;  /* 0x000000ff0000720c */ /* 0x040fe20003f05270 */
[----:B------:R-:W-:Y:S01]  /*1450*/  IMAD.SHL.U32 R0, R0, 0x8, RZ ;  /* 0x0000000800007824 */ /* 0x000fe200078e00ff */
[--C-:B------:R-:W-:Y:S01]  /*1460*/  SHF.R.S32.HI R57, RZ, 0x1f, R56.reuse ;  /* 0x0000001fff397819 */ /* 0x100fe20000011438 */
[----:B------:R-:W-:Y:S01]  /*1470*/  UIADD3 UR4, UR41, 0x180, URZ ;  /* 0x0000018029047890 */ /* 0x000fe2000fffe03f */
[----:B------:R-:W-:Y:S01]  /*1480*/  IMAD.SHL.U32 R58, R4, 0x2, RZ ;  /* 0x00000002043a7824 */ /* 0x000fe200078e00ff */
[----:B------:R-:W-:Y:S01]  /*1490*/  UIADD3 UR5, UR41, 0x10180, URZ ;  /* 0x0001018029057890 */ /* 0x000fe2000fffe03f */
[C-C-:B------:R-:W-:Y:S01]  /*14a0*/  IMAD R65, R3.reuse, -0x10, -R56.reuse ;  /* 0xfffffff003417824 */ /* 0x140fe200078e0a38 */
[----:B------:R-:W-:Y:S01]  /*14b0*/  UIADD3 UR52, UR41, 0x50, URZ ;  /* 0x0000005029347890 */ /* 0x000fe2000fffe03f */
[----:B------:R-:W-:Y:S01]  /*14c0*/  LOP3.LUT R0, R0, 0x8, RZ, 0xc0, !PT ;  /* 0x0000000800007812 */ /* 0x000fe200078ec0ff */
[----:B------:R-:W-:Y:S01]  /*14d0*/  USHF.R.U32.HI UR4, URZ, 0x4, UR4 ;  /* 0x000000043f047899 */ /* 0x000fe20008011604 */
[----:B------:R-:W-:Y:S01]  /*14e0*/  IMAD.WIDE R56, R3, 0x10, R56 ;  /* 0x0000001003387825 */ /* 0x000fe200078e0238 */
[----:B------:R-:W-:Y:S01]  /*14f0*/  USHF.R.U32.HI UR5, URZ, 0x4, UR5 ;  /* 0x000000043f057899 */ /* 0x000fe20008011605 */
[C---:B-1----:R-:W-:Y:S01]  /*1500*/  SHF.L.U64.HI R60, R6.reuse, 0x3, R7 ;  /* 0x00000003063c7819 */ /* 0x042fe20000010207 */
[----:B------:R-:W-:Y:S01]  /*1510*/  ULDC UR8, c[0x0][0x284] ;  /* 0x0000a10000087ab9 */ /* 0x000fe20000000800 */
[----:B------:R-:W-:Y:S01]  /*1520*/  USEL UR50, UR37, 0x1, UP1 ;  /* 0x0000000125327887 */ /* 0x000fe20008800000 */
[----:B------:R-:W-:Y:S01]  /*1530*/  IMAD.SHL.U32 R61, R6, 0x8, RZ ;  /* 0x00000008063d7824 */ /* 0x000fe200078e00ff */
[----:B------:R-:W-:Y:S01]  /*1540*/  USHF.L.U32 UR6, UR6, UR43, URZ ;  /* 0x0000002b06067299 */ /* 0x000fe2000800063f */
[----:B------:R-:W-:Y:S01]  /*1550*/  SEL R66, RZ, 0x1, P0 ;  /* 0x00000001ff427807 */ /* 0x000fe20000000000 */
[----:B------:R-:W-:Y:S01]  /*1560*/  ULOP3.LUT UR4, UR4, 0x3fff, URZ, 0xc0, !UPT ;  /* 0x00003fff04047892 */ /* 0x000fe2000f8ec03f */
[----:B------:R-:W-:Y:S01]  /*1570*/  LEA R63, R63, UR52, 0x3 ;  /* 0x000000343f3f7c11 */ /* 0x000fe2000f8e18ff */
[----:B------:R-:W-:Y:S01]  /*1580*/  ULOP3.LUT UR5, UR5, 0x3fff, URZ, 0xc0, !UPT ;  /* 0x00003fff05057892 */ /* 0x000fe2000f8ec03f */
[----:B------:R-:W-:Y:S01]  /*1590*/  LOP3.LUT R67, R0, 0x8, RZ, 0x3c, !PT ;  /* 0x0000000800437812 */ /* 0x000fe200078e3cff */
[----:B--2---:R-:W-:Y:S01]  /*15a0*/  IMAD R62, R4, -0x2, R5 ;  /* 0xfffffffe043e7824 */ /* 0x004fe200078e0205 */
[----:B------:R-:W-:Y:S01]  /*15b0*/  LOP3.LUT R64, R0, 0x18, RZ, 0x3c, !PT ;  /* 0x0000001800407812 */ /* 0x000fe200078e3cff */
[----:B------:R-:W-:Y:S01]  /*15c0*/  VIADD R65, R65, UR8 ;  /* 0x0000000841417c36 */ /* 0x000fe20008000000 */
[----:B------:R-:W-:Y:S01]  /*15d0*/  SHF.R.S32.HI R59, RZ, 0x1f, R58 ;  /* 0x0000001fff3b7819 */ /* 0x000fe2000001143a */
[----:B------:R-:W-:Y:S01]  /*15e0*/  ULDC UR42, c[0x0][0x600] ;  /* 0x00018000002a7ab9 */ /* 0x000fe20000000800 */
[----:B------:R-:W-:Y:S01]  /*15f0*/  UMOV UR7, 0x1 ;  /* 0x0000000100077882 */ /* 0x000fe20000000000 */
[----:B------:R-:W-:-:S02]  /*1600*/  ULOP3.LUT UR51, UR40, 0x1, URZ, 0xfc, !UPT ;  /* 0x0000000128337892 */ /* 0x000fc4000f8efc3f */
[----:B------:R-:W-:Y:S02]  /*1610*/  USHF.L.U32 UR49, UR37, 0x1, URZ ;  /* 0x0000000125317899 */ /* 0x000fe4000800063f */
[----:B------:R-:W-:Y:S02]  /*1620*/  USHF.L.U64.HI UR36, UR54, 0x1, UR39 ;  /* 0x0000000136247899 */ /* 0x000fe40008010227 */
[----:B------:R-:W-:Y:S02]  /*1630*/  UIADD3 UR42, UR42, -0x1, URZ ;  /* 0xffffffff2a2a7890 */ /* 0x000fe4000fffe03f */
[----:B------:R-:W-:Y:S02]  /*1640*/  USHF.L.U32 UR43, UR7, UR43, URZ ;  /* 0x0000002b072b7299 */ /* 0x000fe4000800063f */
[----:B------:R-:W-:Y:S02]  /*1650*/  UIADD3 UR50, -UR50, UR37, URZ ;  /* 0x0000002532327290 */ /* 0x000fe4000fffe13f */
[----:B------:R-:W-:-:S02]  /*1660*/  ULOP3.LUT UR45, URZ, UR6, URZ, 0x33, !UPT ;  /* 0x000000063f2d7292 */ /* 0x000fc4000f8e333f */
[----:B------:R-:W-:Y:S02]  /*1670*/  USEL UR46, URZ, 0x1, !UP0 ;  /* 0x000000013f2e7887 */ /* 0x000fe4000c000000 */
[----:B------:R-:W-:Y:S02]  /*1680*/  ULOP3.LUT UR47, UR4, 0x10000, URZ, 0xfc, !UPT ;  /* 0x00010000042f7892 */ /* 0x000fe4000f8efc3f */
[----:B------:R-:W-:-:S12]  /*1690*/  ULOP3.LUT UR48, UR5, 0x10000, URZ, 0xfc, !UPT ;  /* 0x0001000005307892 */ /* 0x000fd8000f8efc3f */
.L_x_97:
[----:B------:R-:W-:-:S04]  /*16a0*/  SHF.L.U32 R0, R66, 0x1f, RZ ;  /* 0x0000001f42007819 */ /* 0x000fc800000006ff */
[----:B------:R-:W0:Y:S02]  /*16b0*/  SYNCS.PHASECHK.TRANS64.TRYWAIT P0, [R63+URZ+-0x8], R0 ;  /* 0xfffff8003f0075a7 */ /* 0x000e24000800017f */
[----:B012345:R-:W-:Y:S05]  /*16c0*/  @!P0 BRA `(.L_x_14) ;  /* 0x0000004400e88947 */ /* 0x03ffea0003800000 */
.L_x_119:
[----:B------:R-:W-:Y:S02]  /*16d0*/  ULDC UR4, c[0x0][0x28c] ;  /* 0x0000a30000047ab9 */ /* 0x000fe40000000800 */
[----:B------:R-:W-:-:S13]  /*16e0*/  ISETP.LT.AND P0, PT, RZ, UR4, PT ;  /* 0x00000004ff007c0c */ /* 0x000fda000bf01270 */
[----:B------:R-:W-:Y:S05]  /*16f0*/  @P0 BRA `(.L_x_15) ;  /* 0x0000000000400947 */ /* 0x000fea0003800000 */
[----:B0-----:R-:W-:Y:S01]  /*1700*/  MOV R0, 0x0 ;  /* 0x0000000000007802 */ /* 0x001fe20000000f00 */
[----:B------:R-:W-:Y:S01]  /*1710*/  ULDC.64 UR4, c[0x4][0x68] ;  /* 0x01001a0000047ab9 */ /* 0x000fe20000000a00 */
[----:B------:R-:W-:Y:S01]  /*1720*/  ULDC.64 UR6, c[0x4][0x8] ;  /* 0x0100020000067ab9 */ /* 0x000fe20000000a00 */
[----:B------:R-:W-:Y:S01]  /*1730*/  IMAD.U32 R4, RZ, RZ, UR4 ;  /* 0x00000004ff047e24 */ /* 0x000fe2000f8e00ff */
[----:B------:R0:W1:Y:S01]  /*1740*/  LDC.64 R14, c[0x4][R0] ;  /* 0x01000000000e7b82 */ /* 0x0000620000000a00 */
[----:B------:R-:W-:Y:S01]  /*1750*/  IMAD.U32 R5, RZ, RZ, UR5 ;  /* 0x00000005ff057e24 */ /* 0x000fe2000f8e00ff */
[----:B------:R-:W-:Y:S01]  /*1760*/  ULDC.64 UR4, c[0x4][0x70] ;  /* 0x01001c0000047ab9 */ /* 0x000fe20000000a00 */
[----:B------:R-:W-:Y:S02]  /*1770*/  IMAD.U32 R10, RZ, RZ, UR6 ;  /* 0x00000006ff0a7e24 */ /* 0x000fe4000f8e00ff */
[----:B------:R-:W-:Y:S02]  /*1780*/  IMAD.U32 R6, RZ, RZ, UR4 ;  /* 0x00000004ff067e24 */ /* 0x000fe4000f8e00ff */
[----:B------:R-:W-:-:S02]  /*1790*/  IMAD.U32 R7, RZ, RZ, UR5 ;  /* 0x00000005ff077e24 */ /* 0x000fc4000f8e00ff */
[----:B------:R-:W-:Y:S02]  /*17a0*/  IMAD.U32 R11, RZ, RZ, UR7 ;  /* 0x00000007ff0b7e24 */ /* 0x000fe4000f8e00ff */
[----:B------:R-:W-:Y:S02]  /*17b0*/  IMAD.MOV.U32 R8, RZ, RZ, 0x1e1 ;  /* 0x000001e1ff087424 */ /* 0x000fe400078e00ff */
[----:B------:R-:W-:Y:S02]  /*17c0*/  IMAD.MOV.U32 R12, RZ, RZ, 0x1 ;  /* 0x00000001ff0c7424 */ /* 0x000fe400078e00ff */
[----:B0-----:R-:W-:-:S07]  /*17d0*/  IMAD.MOV.U32 R13, RZ, RZ, RZ ;  /* 0x000000ffff0d7224 */ /* 0x001fce00078e00ff */
[----:B------:R-:W-:-:S07]  /*17e0*/  LEPC R20, `(.L_x_15) ;  /* 0x000000001014794e */ /* 0x000fce0000000000 */
[----:B-1---5:R-:W-:Y:S05]  /*17f0*/  CALL.ABS.NOINC R14 ;  /* 0x000000000e007343 */ /* 0x022fea0003c00000 */
.L_x_15:
[----:B0-----:R-:W-:-:S05]  /*1800*/  IMAD.U32 R0, RZ, RZ, UR51 ;  /* 0x00000033ff007e24 */ /* 0x001fca000f8e00ff */
[----:B------:R-:W-:-:S13]  /*1810*/  ISETP.NE.AND P0, PT, R0, 0x3, PT ;  /* 0x000000030000780c */ /* 0x000fda0003f05270 */
[----:B------:R-:W-:Y:S05]  /*1820*/  @!P0 BRA `(.L_x_16) ;  /* 0x0000000000048947 */ /* 0x000fea0003800000 */
[----:B------:R-:W-:Y:S01]  /*1830*/  BPT.TRAP 0x1 ;  /* 0x000000040000795c */ /* 0x000fe20000300000 */
.L_x_16:
[----:B------:R-:W-:Y:S02]  /*1840*/  IMAD.U32 R3, RZ, RZ, UR44 ;  /* 0x0000002cff037e24 */ /* 0x000fe4000f8e00ff */
[----:B------:R-:W-:-:S03]  /*1850*/  IMAD.U32 R0, RZ, RZ, UR46 ;  /* 0x0000002eff007e24 */ /* 0x000fc6000f8e00ff */
[----:B------:R-:W-:Y:S02]  /*1860*/  LEA R3, R3, UR41, 0x3 ;  /* 0x0000002903037c11 */ /* 0x000fe4000f8e18ff */
[----:B------:R-:W-:-:S04]  /*1870*/  SHF.L.U32 R0, R0, 0x1f, RZ ;  /* 0x0000001f00007819 */ /* 0x000fc800000006ff */
[----:B------:R0:W1:Y:S01]  /*1880*/  SYNCS.PHASECHK.TRANS64.TRYWAIT P1, [R3+URZ], R0 ;  /* 0x00000000030075a7 */ /* 0x000062000802017f */
[----:B------:R-:W-:Y:S05]  /*1890*/  @!P0 BRA `(.L_x_17) ;  /* 0x0000000000048947 */ /* 0x000fea0003800000 */
[----:B------:R-:W-:Y:S01]  /*18a0*/  BPT.TRAP 0x1 ;  /* 0x000000040000795c */ /* 0x000fe20000300000 */
.L_x_17:
[----:B-1----:R-:W-:Y:S05]  /*18b0*/  @P1 BRA `(.L_x_18) ;  /* 0x0000000000081947 */ /* 0x002fea0003800000 */
[----:B------:R-:W1:Y:S02]  /*18c0*/  SYNCS.PHASECHK.TRANS64.TRYWAIT P1, [R3+URZ], R0 ;  /* 0x00000000030075a7 */ /* 0x000e64000802017f */
[----:B-1----:R-:W-:Y:S05]  /*18d0*/  @!P1 BRA `(.L_x_19) ;  /* 0x0000004400789947 */ /* 0x002fea0003800000 */
.L_x_18:
[----:B------:R-:W-:Y:S05]  /*18e0*/  WARPSYNC.ALL ;  /* 0x0000000000007948 */ /* 0x000fea0003800000 */
[----:B------:R-:W-:Y:S01]  /*18f0*/  ULEA UR9, UR44, UR47, 0xa ;  /* 0x0000002f2c097291 */ /* 0x000fe2000f8e503f */
[----:B------:R-:W-:Y:S01]  /*1900*/  WARPGROUP.ARRIVE ;  /* 0x00000000000079c5 */ /* 0x000fe20000000000 */
[----:B------:R-:W-:Y:S01]  /*1910*/  ULEA UR8, UR44, UR48, 0xa ;  /* 0x000000302c087291 */ /* 0x000fe2000f8e503f */
[----:B01----:R-:W-:Y:S01]  /*1920*/  IMAD.U32 R0, RZ, RZ, UR50 ;  /* 0x00000032ff007e24 */ /* 0x003fe2000f8e00ff */
[----:B------:R-:W-:Y:S01]  /*1930*/  UMOV UR5, 0x40000040 ;  /* 0x4000004000057882 */ /* 0x000fe20000000000 */
[----:B------:R-:W-:-:S02]  /*1940*/  UMOV UR7, 0x40000040 ;  /* 0x4000004000077882 */ /* 0x000fc40000000000 */
[----:B------:R-:W-:Y:S01]  /*1950*/  UMOV UR4, UR9 ;  /* 0x0000000900047c82 */ /* 0x000fe20008000000 */
[----:B------:R-:W-:Y:S01]  /*1960*/  ISETP.GE.AND P1, PT, R0, 0x1, PT ;  /* 0x000000010000780c */ /* 0x000fe20003f26270 */
[----:B------:R-:W-:Y:S02]  /*1970*/  UMOV UR6, UR8 ;  /* 0x0000000800067c82 */ /* 0x000fe40008000000 */
[----:B------:R-:W-:Y:S01]  /*1980*/  HGMMA.64x64x8.F32.TF32 R24, gdesc[UR4], RZ, !UPT, gsb0 ;  /* 0x04e00000041879f0 */ /* 0x000fe2000c0028ff */
[----:B------:R-:W-:Y:S02]  /*1990*/  UIADD3 UR4, UR9, 0x2, URZ ;  /* 0x0000000209047890 */ /* 0x000fe4000fffe03f */
[----:B------:R-:W-:Y:S01]  /*19a0*/  UIADD3 UR6, UR8, 0x2, URZ ;  /* 0x0000000208067890 */ /* 0x000fe2000fffe03f */
[----:B------:R-:W-:Y:S01]  /*19b0*/  UMOV UR5, 0x40000040 ;  /* 0x4000004000057882 */ /* 0x000fe20000000000 */
[----:B------:R-:W-:Y:S01]  /*19c0*/  UMOV UR7, 0x40000040 ;  /* 0x4000004000077882 */ /* 0x000fe20000000000 */
[----:B------:R-:W-:-:S02]  /*19d0*/  WARPGROUP.DEPBAR.LE gsb0, 0x0 ;  /* 0x00008000000079c5 */ /* 0x000fc40000010000 */
[----:B------:R-:W-:-:S06]  /*19e0*/  WARPGROUP.ARRIVE ;  /* 0x00000000000079c5 */ /* 0x000fcc0000000000 */
[----:B------:R-:W-:Y:S01]  /*19f0*/  HGMMA.64x64x8.F32.TF32 R24, gdesc[UR4], R24, gsb0 ;  /* 0x04e00000041879f0 */ /* 0x000fe20008002818 */
[----:B------:R-:W-:Y:S02]  /*1a00*/  UIADD3 UR4, UR9, 0x4, URZ ;  /* 0x0000000409047890 */ /* 0x000fe4000fffe03f */
[----:B------:R-:W-:Y:S01]  /*1a10*/  UIADD3 UR6, UR8, 0x4, URZ ;  /* 0x0000000408067890 */ /* 0x000fe2000fffe03f */
[----:B------:R-:W-:Y:S01]  /*1a20*/  UMOV UR5, 0x40000040 ;  /* 0x4000004000057882 */ /* 0x000fe20000000000 */
[----:B------:R-:W-:Y:S01]  /*1a30*/  UMOV UR7, 0x40000040 ;  /* 0x4000004000077882 */ /* 0x000fe20000000000 */
[----:B------:R-:W-:Y:S02]  /*1a40*/  WARPGROUP.DEPBAR.LE gsb0, 0x0 ;  /* 0x00008000000079c5 */ /* 0x000fe40000010000 */
        /* <DEDUP_REMOVED lines=36> */
[----:B------:R-:W-:Y:S03]  /*1c90*/  HGMMA.64x64x8.F32.TF32 R24, gdesc[UR4], R24, gsb0 ;  /* 0x04e00000041879f0 */ /* 0x000fe60008002818 */
[----:B------:R-:W-:Y:S02]  /*1ca0*/  WARPGROUP.DEPBAR.LE gsb0, 0x0 ;  /* 0x00008000000079c5 */ /* 0x000fe40000010000 */
[----:B------:R-:W-:Y:S05]  /*1cb0*/  @!P1 BRA `(.L_x_20) ;  /* 0x0000000400849947 */ /* 0x000fea0003800000 */
[----:B------:R-:W-:Y:S01]  /*1cc0*/  UIADD3 UR8, UR44, 0x1, URZ ;  /* 0x000000012c087890 */ /* 0x000fe2000fffe03f */
[----:B------:R-:W-:Y:S01]  /*1cd0*/  IMAD.U32 R0, RZ, RZ, UR50 ;  /* 0x00000032ff007e24 */ /* 0x000fe2000f8e00ff */
[----:B------:R-:W-:Y:S02]  /*1ce0*/  UMOV UR9, UR44 ;  /* 0x0000002c00097c82 */ /* 0x000fe40008000000 */
[----:B------:R-:W-:-:S04]  /*1cf0*/  UISETP.NE.AND UP0, UPT, UR8, 0x4, UPT ;  /* 0x000000040800788c */ /* 0x000fc8000bf05270 */
[----:B------:R-:W-:Y:S02]  /*1d00*/  USEL UR4, URZ, 0x1, UP0 ;  /* 0x000000013f047887 */ /* 0x000fe40008000000 */
[----:B------:R-:W-:Y:S02]  /*1d10*/  USEL UR8, UR8, URZ, UP0 ;  /* 0x0000003f08087287 */ /* 0x000fe40008000000 */
[----:B------:R-:W-:-:S06]  /*1d20*/  ULOP3.LUT UR4, UR46, UR4, URZ, 0x3c, !UPT ;  /* 0x000000042e047292 */ /* 0x000fcc000f8e3c3f */
[----:B------:R-:W-:-:S07]  /*1d30*/  IMAD.U32 R5, RZ, RZ, UR4 ;  /* 0x00000004ff057e24 */ /* 0x000fce000f8e00ff */
.L_x_27:
[----:B01----:R-:W-:Y:S05]  /*1d40*/  @!P0 BRA `(.L_x_21) ;  /* 0x0000000000048947 */ /* 0x003fea0003800000 */
[----:B------:R-:W-:Y:S01]  /*1d50*/  BPT.TRAP 0x1 ;  /* 0x000000040000795c */ /* 0x000fe20000300000 */
.L_x_21:
[----:B------:R-:W-:Y:S01]  /*1d60*/  ULEA UR4, UR8, UR41, 0x3 ;  /* 0x0000002908047291 */ /* 0x000fe2000f8e183f */
[----:B------:R-:W-:-:S08]  /*1d70*/  SHF.L.U32 R3, R5, 0x1f, RZ ;  /* 0x0000001f05037819 */ /* 0x000fd000000006ff */
[----:B------:R0:W1:Y:S01]  /*1d80*/  SYNCS.PHASECHK.TRANS64.TRYWAIT P1, [UR4], R3 ;  /* 0x00000003ff0075a7 */ /* 0x0000620008020144 */
[----:B------:R-:W-:Y:S05]  /*1d90*/  @!P0 BRA `(.L_x_22) ;  /* 0x0000000000048947 */ /* 0x000fea0003800000 */
[----:B------:R-:W-:Y:S01]  /*1da0*/  BPT.TRAP 0x1 ;  /* 0x000000040000795c */ /* 0x000fe20000300000 */
.L_x_22:
[----:B-1----:R-:W-:Y:S05]  /*1db0*/  @P1 BRA `(.L_x_23) ;  /* 0x0000000000081947 */ /* 0x002fea0003800000 */
[----:B------:R-:W1:Y:S02]  /*1dc0*/  SYNCS.PHASECHK.TRANS64.TRYWAIT P1, [UR4], R3 ;  /* 0x00000003ff0075a7 */ /* 0x000e640008020144 */
[----:B-1----:R-:W-:Y:S05]  /*1dd0*/  @!P1 BRA `(.L_x_24) ;  /* 0x00000040004c9947 */ /* 0x002fea0003800000 */
.L_x_23:
[----:B------:R-:W-:Y:S01]  /*1de0*/  ULEA UR11, UR8, UR47, 0xa ;  /* 0x0000002f080b7291 */ /* 0x000fe2000f8e503f */
[----:B------:R-:W-:Y:S01]  /*1df0*/  WARPGROUP.ARRIVE ;  /* 0x00000000000079c5 */ /* 0x000fe20000000000 */
[----:B------:R-:W-:Y:S01]  /*1e00*/  ULEA UR10, UR8, UR48, 0xa ;  /* 0x00000030080a7291 */ /* 0x000fe2000f8e503f */
[----:B------:R-:W-:Y:S01]  /*1e10*/  UMOV UR5, 0x40000040 ;  /* 0x4000004000057882 */ /* 0x000fe20000000000 */
[----:B------:R-:W-:-:S03]  /*1e20*/  UMOV UR7, 0x40000040 ;  /* 0x4000004000077882 */ /* 0x000fc60000000000 */
[----:B------:R-:W-:Y:S02]  /*1e30*/  UMOV UR4, UR11 ;  /* 0x0000000b00047c82 */ /* 0x000fe40008000000 */
[----:B------:R-:W-:Y:S02]  /*1e40*/  UMOV UR6, UR10 ;  /* 0x0000000a00067c82 */ /* 0x000fe40008000000 */
[----:B------:R-:W-:Y:S01]  /*1e50*/  HGMMA.64x64x8.F32.TF32 R24, gdesc[UR4], R24, gsb0 ;  /* 0x04e00000041879f0 */ /* 0x000fe20008002818 */
        /* <DEDUP_REMOVED lines=51> */
[----:B------:R-:W-:Y:S01]  /*2190*/  BPT.TRAP 0x1 ;  /* 0x000000040000795c */ /* 0x000fe20000300000 */
.L_x_25:
[----:B------:R-:W-:Y:S02]  /*21a0*/  UISETP.GT.U32.AND UP0, UPT, UR40, 0x1, UPT ;  /* 0x000000012800788c */ /* 0x000fe4000bf04070 */
[----:B------:R-:W-:-:S04]  /*21b0*/  ULEA UR4, UR9, UR41, 0x3 ;  /* 0x0000002909047291 */ /* 0x000fc8000f8e183f */
[----:B------:R-:W-:Y:S01]  /*21c0*/  UIADD3 UR4, UR4, 0x20, URZ ;  /* 0x0000002004047890 */ /* 0x000fe2000fffe03f */
[----:B------:R-:W-:-:S03]  /*21d0*/  PLOP3.LUT P1, PT, PT, PT, UP0, 0x80, 0x0 ;  /* 0x000000000000781c */ /* 0x000fc60003f2f008 */
[----:B------:R-:W-:-:S09]  /*21e0*/  UPRMT UR4, URZ, 0x654, UR4 ;  /* 0x000006543f047896 */ /* 0x000fd20008000004 */
[----:B------:R-:W-:Y:S01]  /*21f0*/  SYNCS.ARRIVE.TRANS64.RED.A1T0 RZ, [UR4], RZ ;  /* 0x000000ffffff79a7 */ /* 0x000fe20008100404 */
[----:B------:R-:W-:Y:S05]  /*2200*/  @P1 BRA `(.L_x_26) ;  /* 0x0000000000041947 */ /* 0x000fea0003800000 */
[----:B------:R-:W-:Y:S01]  /*2210*/  BPT.TRAP 0x1 ;  /* 0x000000040000795c */ /* 0x000fe20000300000 */
.L_x_26:
[----:B------:R-:W-:Y:S01]  /*2220*/  UIADD3 UR8, UR8, 0x1, URZ ;  /* 0x0000000108087890 */ /* 0x000fe2000fffe03f */
[C---:B------:R-:W-:Y:S01]  /*2230*/  ISETP.GT.AND P1, PT, R0.reuse, 0x1, PT ;  /* 0x000000010000780c */ /* 0x040fe20003f24270 */
[----:B------:R-:W-:Y:S01]  /*2240*/  UIADD3 UR9, UR9, 0x1, URZ ;  /* 0x0000000109097890 */ /* 0x000fe2000fffe03f */
[----:B------:R-:W-:Y:S01]  /*2250*/  VIADD R0, R0, 0xffffffff ;  /* 0xffffffff00007836 */ /* 0x000fe20000000000 */
[----:B------:R-:W-:Y:S02]  /*2260*/  UISETP.NE.AND UP0, UPT, UR8, 0x4, UPT ;  /* 0x000000040800788c */ /* 0x000fe4000bf05270 */
[----:B------:R-:W-:Y:S02]  /*2270*/  UISETP.NE.AND UP1, UPT, UR9, 0x4, UPT ;  /* 0x000000040900788c */ /* 0x000fe4000bf25270 */
[----:B------:R-:W-:Y:S02]  /*2280*/  USEL UR4, URZ, 0x1, UP0 ;  /* 0x000000013f047887 */ /* 0x000fe40008000000 */
[----:B------:R-:W-:-:S02]  /*2290*/  USEL UR8, UR8, URZ, UP0 ;  /* 0x0000003f08087287 */ /* 0x000fc40008000000 */
[----:B------:R-:W-:Y:S02]  /*22a0*/  USEL UR9, UR9, URZ, UP1 ;  /* 0x0000003f09097287 */ /* 0x000fe40008800000 */
[----:B------:R-:W-:Y:S01]  /*22b0*/  LOP3.LUT R5, R5, UR4, RZ, 0x3c, !PT ;  /* 0x0000000405057c12 */ /* 0x000fe2000f8e3cff */
[----:B------:R-:W-:Y:S09]  /*22c0*/  @P1 BRA `(.L_x_27) ;  /* 0xfffffff8009c1947 */ /* 0x000ff2000383ffff */
.L_x_20:
[----:B------:R-:W2:Y:S01]  /*22d0*/  LDC R0, c[0x0][0x28c] ;  /* 0x0000a300ff007b82 */ /* 0x000ea20000000800 */
[----:B------:R3:W-:Y:S01]  /*22e0*/  SYNCS.ARRIVE.TRANS64.A1T0 RZ, [R67+UR52], RZ ;  /* 0x000000ff43ff79a7 */ /* 0x0007e20008100034 */
[----:B--2---:R-:W-:-:S13]  /*22f0*/  ISETP.GE.AND P1, PT, R0, 0x1, PT ;  /* 0x000000010000780c */ /* 0x004fda0003f26270 */
[----:B---3--:R-:W-:Y:S05]  /*2300*/  @!P1 BRA `(.L_x_28) ;  /* 0x0000000000309947 */ /* 0x008fea0003800000 */
[----:B------:R-:W-:Y:S05]  /*2310*/  @!P0 BRA `(.L_x_29) ;  /* 0x0000000000048947 */ /* 0x000fea0003800000 */
[----:B------:R-:W-:Y:S01]  /*2320*/  BPT.TRAP 0x1 ;  /* 0x000000040000795c */ /* 0x000fe20000300000 */
.L_x_29:
[----:B------:R-:W-:Y:S02]  /*2330*/  UIADD3 UR4, UR50, UR44, URZ ;  /* 0x0000002c32047290 */ /* 0x000fe4000fffe03f */
[----:B------:R-:W-:Y:S02]  /*2340*/  UISETP.GT.U32.AND UP0, UPT, UR40, 0x1, UPT ;  /* 0x000000012800788c */ /* 0x000fe4000bf04070 */
[----:B------:R-:W-:-:S04]  /*2350*/  USHF.L.U32 UR4, UR4, 0x3, URZ ;  /* 0x0000000304047899 */ /* 0x000fc8000800063f */
[----:B------:R-:W-:Y:S01]  /*2360*/  ULOP3.LUT UR4, UR4, 0x18, URZ, 0xc0, !UPT ;  /* 0x0000001804047892 */ /* 0x000fe2000f8ec03f */
[----:B------:R-:W-:-:S03]  /*2370*/  PLOP3.LUT P0, PT, PT, PT, UP0, 0x80, 0x0 ;  /* 0x000000000000781c */ /* 0x000fc60003f0f008 */
[----:B------:R-:W-:-:S04]  /*2380*/  UIADD3 UR4, UR41, 0x20, UR4 ;  /* 0x0000002029047890 */ /* 0x000fc8000fffe004 */
[----:B------:R-:W-:-:S09]  /*2390*/  UPRMT UR4, URZ, 0x654, UR4 ;  /* 0x000006543f047896 */ /* 0x000fd20008000004 */
[----:B------:R-:W-:Y:S01]  /*23a0*/  SYNCS.ARRIVE.TRANS64.RED.A1T0 RZ, [UR4], RZ ;  /* 0x000000ffffff79a7 */ /* 0x000fe20008100404 */
[----:B------:R-:W-:Y:S05]  /*23b0*/  @P0 BRA `(.L_x_28) ;  /* 0x0000000000040947 */ /* 0x000fea0003800000 */
[----:B------:R-:W-:Y:S01]  /*23c0*/  BPT.TRAP 0x1 ;  /* 0x000000040000795c */ /* 0x000fe20000300000 */
.L_x_28:
[----:B------:R-:W-:Y:S02]  /*23d0*/  SHF.L.U32 R0, R66, 0x1f, RZ ;  /* 0x0000001f42007819 */ /* 0x000fe400000006ff */
[----:B------:R-:W-:Y:S02]  /*23e0*/  SHF.R.S32.HI R9, RZ, 0x1f, R19 ;  /* 0x0000001fff097819 */ /* 0x000fe40000011413 */
[----:B------:R-:W2:Y:S02]  /*23f0*/  SYNCS.PHASECHK.TRANS64.TRYWAIT P0, [R63+URZ+0x8], R0 ;  /* 0x000008003f0075a7 */ /* 0x000ea4000800017f */
[----:B--2---:R-:W-:Y:S05]  /*2400*/  @!P0 BRA `(.L_x_30) ;  /* 0x0000003800d88947 */ /* 0x004fea0003800000 */
.L_x_120:
[----:B------:R-:W-:Y:S01]  /*2410*/  ULDC.64 UR4, c[0x0][0x5d0] ;  /* 0x0001740000047ab9 */ /* 0x000fe20000000a00 */
[----:B------:R-:W-:Y:S01]  /*2420*/  ULDC UR6, c[0x0][0x284] ;  /* 0x0000a10000067ab9 */ /* 0x000fe20000000800 */
[----:B--2---:R-:W-:Y:S02]  /*2430*/  IMAD R0, R9, UR4, RZ ;  /* 0x0000000409007c24 */ /* 0x004fe4000f8e02ff */
[----:B------:R-:W-:Y:S02]  /*2440*/  IMAD.SHL.U32 R10, R2, 0x40, RZ ;  /* 0x00000040020a7824 */ /* 0x000fe400078e00ff */
[C---:B------:R-:W-:Y:S02]  /*2450*/  IMAD R5, R19.reuse, UR5, R0 ;  /* 0x0000000513057c24 */ /* 0x040fe4000f8e0200 */
[----:B------:R-:W-:Y:S01]  /*2460*/  IMAD.SHL.U32 R0, R18, 0x40, RZ ;  /* 0x0000004012007824 */ /* 0x000fe200078e00ff */
[----:B------:R-:W-:Y:S01]  /*2470*/  SHF.R.S32.HI R11, RZ, 0x1f, R10 ;  /* 0x0000001fff0b7819 */ /* 0x000fe2000001140a */
[----:B01----:R-:W-:Y:S01]  /*2480*/  IMAD.WIDE.U32 R2, R19, UR4, R58 ;  /* 0x0000000413027c25 */ /* 0x003fe2000f8e003a */
[----:B------:R-:W-:-:S02]  /*2490*/  ULDC.64 UR4, c[0x0][0x5c8] ;  /* 0x0001720000047ab9 */ /* 0x000fc40000000a00 */
[----:B------:R-:W-:Y:S01]  /*24a0*/  ISETP.GE.AND P0, PT, R0, UR6, PT ;  /* 0x0000000600007c0c */ /* 0x000fe2000bf06270 */
[----:B------:R-:W-:Y:S01]  /*24b0*/  ULDC UR6, c[0x0][0x288] ;  /* 0x0000a20000067ab9 */ /* 0x000fe20000000800 */
[----:B------:R-:W-:Y:S01]  /*24c0*/  IADD3 R2, P1, R10, R2, RZ ;  /* 0x000000020a027210 */ /* 0x000fe20007f3e0ff */
[----:B------:R-:W-:Y:S01]  /*24d0*/  IMAD.WIDE R14, R18, 0x40, R56 ;  /* 0x00000040120e7825 */ /* 0x000fe200078e0238 */
[----:B------:R-:W-:Y:S02]  /*24e0*/  ISETP.GE.OR P0, PT, R10, UR6, P0 ;  /* 0x000000060a007c0c */ /* 0x000fe40008706670 */
[----:B------:R-:W-:Y:S01]  /*24f0*/  IADD3.X R3, R11, R3, R5, P1, !PT ;  /* 0x000000030b037210 */ /* 0x000fe20000ffe405 */
[----:B------:R-:W-:-:S04]  /*2500*/  IMAD R7, R15, UR4, RZ ;  /* 0x000000040f077c24 */ /* 0x000fc8000f8e02ff */
[C---:B------:R-:W-:Y:S02]  /*2510*/  IMAD R7, R14.reuse, UR5, R7 ;  /* 0x000000050e077c24 */ /* 0x040fe4000f8e0207 */
[----:B------:R-:W-:-:S04]  /*2520*/  IMAD.WIDE.U32 R20, R14, UR4, R2 ;  /* 0x000000040e147c25 */ /* 0x000fc8000f8e0002 */
[----:B------:R-:W-:Y:S05]  /*2530*/  @P0 BRA `(.L_x_31) ;  /* 0x0000002000500947 */ /* 0x000fea0003800000 */
[----:B-----5:R-:W-:Y:S01]  /*2540*/  FSETP.NEU.AND P1, PT, R23, RZ, PT ;  /* 0x000000ff1700720b */ /* 0x020fe20003f2d000 */
[----:B------:R-:W-:Y:S01]  /*2550*/  IMAD.IADD R18, R62, 0x1, -R10 ;  /* 0x000000013e127824 */ /* 0x000fe200078e0a0a */
[----:B------:R-:W-:Y:S01]  /*2560*/  BSSY B0, `(.L_x_31) ;  /* 0x0000211000007945 */ /* 0x000fe20003800000 */
[----:B------:R-:W-:Y:S02]  /*2570*/  IMAD.IADD R0, R65, 0x1, -R0 ;  /* 0x0000000141007824 */ /* 0x000fe400078e0a00 */
[----:B------:R-:W-:Y:S01]  /*2580*/  IMAD.IADD R5, R21, 0x1, R7 ;  /* 0x0000000115057824 */ /* 0x000fe200078e0207 */
[----:B------:R-:W-:-:S04]  /*2590*/  ISETP.GT.AND P0, PT, R18, RZ, PT ;  /* 0x000000ff1200720c */ /* 0x000fc80003f04270 */
[----:B------:R-:W-:-:S03]  /*25a0*/  ISETP.GT.AND P2, PT, R0, RZ, P0 ;  /* 0x000000ff0000720c */ /* 0x000fc60000744270 */
[----:B------:R-:W-:Y:S10]  /*25b0*/  @!P1 BRA `(.L_x_32) ;  /* 0x0000001400d49947 */ /* 0x000ff40003800000 */
[----:B------:R-:W0:Y:S01]  /*25c0*/  LDC.64 R68, c[0x0][0x5b8] ;  /* 0x00016e00ff447b82 */ /* 0x000e220000000a00 */
[----:B------:R-:W-:-:S07]  /*25d0*/  ULDC.64 UR4, c[0x0][0x5c0] ;  /* 0x0001700000047ab9 */ /* 0x000fce0000000a00 */
[----:B------:R-:W1:Y:S08]  /*25e0*/  LDC.64 R70, c[0x0][0x5b0] ;  /* 0x00016c00ff467b82 */ /* 0x000e700000000a00 */
[----:B------:R-:W2:Y:S01]  /*25f0*/  LDC.64 R72, c[0x0][0x5a8] ;  /* 0x00016a00ff487b82 */ /* 0x000ea20000000a00 */
[-C--:B0-----:R-:W-:Y:S02]  /*2600*/  IMAD R4, R9, R68.reuse, RZ ;  /* 0x0000004409047224 */ /* 0x081fe400078e02ff */
[----:B------:R-:W-:-:S04]  /*2610*/  IMAD.WIDE.U32 R2, R19, R68, R58 ;  /* 0x0000004413027225 */ /* 0x000fc800078e003a */
[----:B------:R-:W-:Y:S01]  /*2620*/  IMAD R21, R19, R69, R4 ;  /* 0x0000004513157224 */ /* 0x000fe200078e0204 */
[----:B------:R-:W-:Y:S01]  /*2630*/  IADD3 R6, P1, R10, R2, RZ ;  /* 0x000000020a067210 */ /* 0x000fe20007f3e0ff */
[----:B-1----:R-:W-:-:S03]  /*2640*/  IMAD R2, R15, R70, RZ ;  /* 0x000000460f027224 */ /* 0x002fc600078e02ff */
[----:B------:R-:W-:Y:S01]  /*2650*/  IADD3.X R7, R11, R3, R21, P1, !PT ;  /* 0x000000030b077210 */ /* 0x000fe20000ffe415 */
[C---:B------:R-:W-:Y:S02]  /*2660*/  IMAD R69, R14.reuse, R71, R2 ;  /* 0x000000470e457224 */ /* 0x040fe400078e0202 */
[----:B------:R-:W-:-:S04]  /*2670*/  IMAD.WIDE.U32 R2, R14, R70, R6 ;  /* 0x000000460e027225 */ /* 0x000fc800078e0006 */
[----:B------:R-:W-:Y:S01]  /*2680*/  IMAD.IADD R3, R3, 0x1, R69 ;  /* 0x0000000103037824 */ /* 0x000fe200078e0245 */
[----:B--2---:R-:W-:-:S04]  /*2690*/  LEA R8, P1, R2, R72, 0x2 ;  /* 0x0000004802087211 */ /* 0x004fc800078210ff */
[----:B------:R-:W-:-:S05]  /*26a0*/  LEA.HI.X R9, R2, R73, R3, 0x2, P1 ;  /* 0x0000004902097211 */ /* 0x000fca00008f1403 */
[----:B------:R0:W2:Y:S01]  /*26b0*/  @P2 LDG.E.LTC128B R15, desc[UR56][R8.64] ;  /* 0x00000038080f2981 */ /* 0x0000a2000c1e1920 */
[----:B------:R-:W-:Y:S01]  /*26c0*/  IMAD.WIDE.U32 R2, R14, R70, R10 ;  /* 0x000000460e027225 */ /* 0x000fe200078e000a */
[----:B------:R-:W-:Y:S01]  /*26d0*/  LEA R4, P3, R20, UR4, 0x2 ;  /* 0x0000000414047c11 */ /* 0x000fe2000f8610ff */
[----:B------:R-:W-:Y:S01]  /*26e0*/  BSSY B1, `(.L_x_33) ;  /* 0x0000014000017945 */ /* 0x000fe20003800000 */
[----:B------:R-:W-:Y:S02]  /*26f0*/  IADD3 R12, P1, R58, R2, RZ ;  /* 0x000000023a0c7210 */ /* 0x000fe40007f3e0ff */
[----:B------:R-:W-:Y:S02]  /*2700*/  LEA.HI.X R5, R20, UR5, R5, 0x2, P3 ;  /* 0x0000000514057c11 */ /* 0x000fe400098f1405 */
[----:B------:R-:W-:Y:S01]  /*2710*/  IADD3.X R13, R59, R69, R3, P1, !PT ;  /* 0x000000453b0d7210 */ /* 0x000fe20000ffe403 */
[----:B0-----:R-:W-:Y:S01]  /*2720*/  IMAD.SHL.U32 R8, R70, 0x8, RZ ;  /* 0x0000000846087824 */ /* 0x001fe200078e00ff */
[----:B------:R-:W-:-:S02]  /*2730*/  ISETP.GT.AND P1, PT, R18, 0x1, PT ;  /* 0x000000011200780c */ /* 0x000fc40003f24270 */
[----:B------:R-:W-:Y:S01]  /*2740*/  SHF.L.U64.HI R9, R70, 0x3, R71 ;  /* 0x0000000346097819 */ /* 0x000fe20000010247 */
[----:B------:R-:W-:Y:S01]  /*2750*/  IMAD.WIDE.U32 R12, R19, R68, R12 ;  /* 0x00000044130c7225 */ /* 0x000fe200078e000c */
[----:B------:R-:W-:-:S03]  /*2760*/  ISETP.GT.AND P3, PT, R0, RZ, P1 ;  /* 0x000000ff0000720c */ /* 0x000fc60000f64270 */
[----:B------:R-:W-:Y:S01]  /*2770*/  IMAD.WIDE.U32 R8, R14, R70, R8 ;  /* 0x000000460e087225 */ /* 0x000fe200078e0008 */
[----:B--2---:R-:W-:-:S05]  /*2780*/  LOP3.LUT R2, R15, 0xffffe000, RZ, 0xc0, !PT ;  /* 0xffffe0000f027812 */ /* 0x004fca00078ec0ff */
[----:B------:R-:W-:Y:S01]  /*2790*/  FMUL R3, R2, R23 ;  /* 0x0000001702037220 */ /* 0x000fe20000400000 */
[----:B------:R-:W-:-:S03]  /*27a0*/  LEA R2, P4, R12, R72, 0x2 ;  /* 0x000000480c027211 */ /* 0x000fc600078810ff */
[----:B------:R-:W-:Y:S01]  /*27b0*/  FFMA R75, R24, R22, R3 ;  /* 0x00000016184b7223 */ /* 0x000fe20000000003 */
[----:B------:R-:W-:-:S04]  /*27c0*/  IMAD.IADD R3, R21, 0x1, R13 ;  /* 0x0000000115037824 */ /* 0x000fc800078e020d */
[----:B------:R-:W-:Y:S02]  /*27d0*/  F2FP.TF32.F32.PACK_B R75, R75 ;  /* 0x0000004bff4b723e */ /* 0x000fe400024050ff */
[----:B------:R-:W-:-:S03]  /*27e0*/  LEA.HI.X R3, R12, R73, R3, 0x2, P4 ;  /* 0x000000490c037211 */ /* 0x000fc600020f1403 */
[----:B------:R0:W-:Y:S01]  /*27f0*/  @P2 STG.E desc[UR56][R4.64], R75 ;  /* 0x0000004b04002986 */ /* 0x0001e2000c101938 */
[----:B------:R-:W-:Y:S05]  /*2800*/  @!P3 BRA `(.L_x_34) ;  /* 0x000000000004b947 */ /* 0x000fea0003800000 */
[----:B------:R1:W5:Y:S02]  /*2810*/  LDG.E.LTC128B R15, desc[UR56][R2.64+0x4] ;  /* 0x00000438020f7981 */ /* 0x000364000c1e1920 */
.L_x_34:
[----:B------:R-:W-:Y:S05]  /*2820*/  BSYNC B1 ;  /* 0x0000000000017941 */ /* 0x000fea0003800000 */
.L_x_33:
[----:B-----5:R-:W-:Y:S01]  /*2830*/  LOP3.LUT R12, R15, 0xffffe000, RZ, 0xc0, !PT ;  /* 0xffffe0000f0c7812 */ /* 0x020fe200078ec0ff */
[----:B------:R-:W-:Y:S01]  /*2840*/  IMAD.IADD R69, R69, 0x1, R9 ;  /* 0x0000000145457824 */ /* 0x000fe200078e0209 */
[----:B------:R-:W-:Y:S02]  /*2850*/  IADD3 R6, P2, R6, R8, RZ ;  /* 0x0000000806067210 */ /* 0x000fe40007f5e0ff */
[----:B------:R-:W-:Y:S01]  /*2860*/  ISETP.GT.AND P0, PT, R0, 0x8, P0 ;  /* 0x000000080000780c */ /* 0x000fe20000704270 */
[----:B------:R-:W-:Y:S02]  /*2870*/  FMUL R12, R12, R23 ;  /* 0x000000170c0c7220 */ /* 0x000fe40000400000 */
[----:B------:R-:W-:Y:S02]  /*2880*/  IMAD.X R7, R69, 0x1, R7, P2 ;  /* 0x0000000145077824 */ /* 0x000fe400010e0607 */
[----:B------:R-:W-:Y:S01]  /*2890*/  FFMA R25, R25, R22, R12 ;  /* 0x0000001619197223 */ /* 0x000fe2000000000c */
[----:B------:R-:W-:-:S04]  /*28a0*/  LEA R12, P2, R6, R72, 0x2 ;  /* 0x00000048060c7211 */ /* 0x000fc800078410ff */
[----:B------:R-:W-:Y:S02]  /*28b0*/  F2FP.TF32.F32.PACK_B R25, R25 ;  /* 0x00000019ff19723e */ /* 0x000fe400024050ff */
[----:B------:R-:W-:-:S03]  /*28c0*/  LEA.HI.X R13, R6, R73, R7, 0x2, P2 ;  /* 0x00000049060d7211 */ /* 0x000fc600010f1407 */
[----:B------:R2:W-:Y:S04]  /*28d0*/  @P3 STG.E desc[UR56][R4.64+0x4], R25 ;  /* 0x0000041904003986 */ /* 0x0005e8000c101938 */
[----:B------:R-:W3:Y:S01]  /*28e0*/  @P0 LDG.E.LTC128B R15, desc[UR56][R12.64] ;  /* 0x000000380c0f0981 */ /* 0x000ee2000c1e1920 */
[----:B------:R-:W-:Y:S01]  /*28f0*/  IADD3 R10, P2, P3, R58, R8, R10 ;  /* 0x000000083a0a7210 */ /* 0x000fe20007b5e00a */
[----:B------:R-:W-:Y:S01]  /*2900*/  BSSY B1, `(.L_x_35) ;  /* 0x0000011000017945 */ /* 0x000fe20003800000 */
[----:B------:R-:W-:Y:S02]  /*2910*/  SHF.L.U64.HI R9, R61, 0x2, R60 ;  /* 0x000000023d097819 */ /* 0x000fe4000001023c */
[----:B------:R-:W-:Y:S02]  /*2920*/  IADD3.X R11, R59, R69, R11, P2, P3 ;  /* 0x000000453b0b7210 */ /* 0x000fe400017e640b */
[----:B------:R-:W-:-:S02]  /*2930*/  LEA R8, P2, R61, R4, 0x2 ;  /* 0x000000043d087211 */ /* 0x000fc400078410ff */
[----:B------:R-:W-:Y:S01]  /*2940*/  ISETP.GT.AND P1, PT, R0, 0x8, P1 ;  /* 0x000000080000780c */ /* 0x000fe20000f24270 */
[----:B------:R-:W-:-:S04]  /*2950*/  IMAD.WIDE.U32 R10, R19, R68, R10 ;  /* 0x00000044130a7225 */ /* 0x000fc800078e000a */
[----:B------:R-:W-:Y:S01]  /*2960*/  IMAD.X R9, R9, 0x1, R5, P2 ;  /* 0x0000000109097824 */ /* 0x000fe200010e0605 */
[----:B---3--:R-:W-:-:S05]  /*2970*/  LOP3.LUT R6, R15, 0xffffe000, RZ, 0xc0, !PT ;  /* 0xffffe0000f067812 */ /* 0x008fca00078ec0ff */
        /* <DEDUP_REMOVED lines=9> */
.L_x_36:
[----:B------:R-:W-:Y:S05]  /*2a10*/  BSYNC B1 ;  /* 0x0000000000017941 */ /* 0x000fea0003800000 */
.L_x_35:
[----:B-----5:R-:W-:Y:S01]  /*2a20*/  LOP3.LUT R10, R15, 0xffffe000, RZ, 0xc0, !PT ;  /* 0xffffe0000f0a7812 */ /* 0x020fe200078ec0ff */
[----:B------:R-:W-:Y:S01]  /*2a30*/  BSSY B1, `(.L_x_37) ;  /* 0x0000009000017945 */ /* 0x000fe20003800000 */
[----:B------:R-:W-:-:S03]  /*2a40*/  ISETP.GT.AND P0, PT, R18, 0x8, PT ;  /* 0x000000081200780c */ /* 0x000fc60003f04270 */
[----:B------:R-:W-:Y:S01]  /*2a50*/  FMUL R10, R10, R23 ;  /* 0x000000170a0a7220 */ /* 0x000fe20000400000 */
[----:B------:R-:W-:-:S03]  /*2a60*/  ISETP.GT.AND P2, PT, R0, RZ, P0 ;  /* 0x000000ff0000720c */ /* 0x000fc60000744270 */
[----:B------:R-:W-:-:S05]  /*2a70*/  FFMA R27, R27, R22, R10 ;  /* 0x000000161b1b7223 */ /* 0x000fca000000000a */
[----:B------:R-:W-:-:S05]  /*2a80*/  F2FP.TF32.F32.PACK_B R27, R27 ;  /* 0x0000001bff1b723e */ /* 0x000fca00024050ff */
[----:B------:R4:W-:Y:S01]  /*2a90*/  @P1 STG.E desc[UR56][R8.64+0x4], R27 ;  /* 0x0000041b08001986 */ /* 0x0009e2000c101938 */
[----:B------:R-:W-:Y:S05]  /*2aa0*/  @!P2 BRA `(.L_x_38) ;  /* 0x000000000004a947 */ /* 0x000fea0003800000 */
[----:B------:R0:W5:Y:S02]  /*2ab0*/  LDG.E.LTC128B R15, desc[UR56][R2.64+0x20] ;  /* 0x00002038020f7981 */ /* 0x000164000c1e1920 */
.L_x_38:
[----:B------:R-:W-:Y:S05]  /*2ac0*/  BSYNC B1 ;  /* 0x0000000000017941 */ /* 0x000fea0003800000 */
.L_x_37:
        /* <DEDUP_REMOVED lines=10> */
.L_x_40:
[----:B------:R-:W-:Y:S05]  /*2b70*/  BSYNC B1 ;  /* 0x0000000000017941 */ /* 0x000fea0003800000 */
.L_x_39:
[----:B-----5:R-:W-:Y:S01]  /*2b80*/  LOP3.LUT R10, R15, 0xffffe000, RZ, 0xc0, !PT ;  /* 0xffffe0000f0a7812 */ /* 0x020fe200078ec0ff */
[----:B------:R-:W-:Y:S01]  /*2b90*/  BSSY B1, `(.L_x_41) ;  /* 0x0000008000017945 */ /* 0x000fe20003800000 */
[----:B------:R-:W-:-:S03]  /*2ba0*/  ISETP.GT.AND P0, PT, R0, 0x8, P0 ;  /* 0x000000080000780c */ /* 0x000fc60000704270 */
[----:B------:R-:W-:-:S04]  /*2bb0*/  FMUL R10, R10, R23 ;  /* 0x000000170a0a7220 */ /* 0x000fc80000400000 */
[----:B------:R-:W-:-:S05]  /*2bc0*/  FFMA R29, R29, R22, R10 ;  /* 0x000000161d1d7223 */ /* 0x000fca000000000a */
[----:B------:R-:W-:-:S05]  /*2bd0*/  F2FP.TF32.F32.PACK_B R29, R29 ;  /* 0x0000001dff1d723e */ /* 0x000fca00024050ff */
[----:B------:R0:W-:Y:S01]  /*2be0*/  @P3 STG.E desc[UR56][R4.64+0x24], R29 ;  /* 0x0000241d04003986 */ /* 0x0001e2000c101938 */
[----:B------:R-:W-:Y:S05]  /*2bf0*/  @!P0 BRA `(.L_x_42) ;  /* 0x0000000000048947 */ /* 0x000fea0003800000 */
[----:B------:R0:W5:Y:S02]  /*2c00*/  LDG.E.LTC128B R15, desc[UR56][R6.64+0x20] ;  /* 0x00002038060f7981 */ /* 0x000164000c1e1920 */
.L_x_42:
[----:B------:R-:W-:Y:S05]  /*2c10*/  BSYNC B1 ;  /* 0x0000000000017941 */ /* 0x000fea0003800000 */
.L_x_41:
[----:B-----5:R-:W-:Y:S01]  /*2c20*/  LOP3.LUT R10, R15, 0xffffe000, RZ, 0xc0, !PT ;  /* 0xffffe0000f0a7812 */ /* 0x020fe200078ec0ff */
[----:B------:R-:W-:Y:S01]  /*2c30*/  BSSY B1, `(.L_x_43) ;  /* 0x0000008000017945 */ /* 0x000fe20003800000 */
[----:B------:R-:W-:-:S03]  /*2c40*/  ISETP.GT.AND P1, PT, R0, 0x8, P1 ;  /* 0x000000080000780c */ /* 0x000fc60000f24270 */
[----:B0-----:R-:W-:-:S04]  /*2c50*/  FMUL R11, R10, R23 ;  /* 0x000000170a0b7220 */ /* 0x001fc80000400000 */
[----:B------:R-:W-:-:S05]  /*2c60*/  FFMA R11, R30, R22, R11 ;  /* 0x000000161e0b7223 */ /* 0x000fca000000000b */
[----:B------:R-:W-:-:S05]  /*2c70*/  F2FP.TF32.F32.PACK_B R11, R11 ;  /* 0x0000000bff0b723e */ /* 0x000fca00024050ff */
[----:B------:R0:W-:Y:S01]  /*2c80*/  @P0 STG.E desc[UR56][R8.64+0x20], R11 ;  /* 0x0000200b08000986 */ /* 0x0001e2000c101938 */
[----:B------:R-:W-:Y:S05]  /*2c90*/  @!P1 BRA `(.L_x_44) ;  /* 0x0000000000049947 */ /* 0x000fea0003800000 */
[----:B------:R0:W5:Y:S02]  /*2ca0*/  LDG.E.LTC128B R15, desc[UR56][R6.64+0x24] ;  /* 0x00002438060f7981 */ /* 0x000164000c1e1920 */
.L_x_44:
[----:B------:R-:W-:Y:S05]  /*2cb0*/  BSYNC B1 ;  /* 0x0000000000017941 */ /* 0x000fea0003800000 */
.L_x_43:
        /* <DEDUP_REMOVED lines=10> */
.L_x_46:
[----:B------:R-:W-:Y:S05]  /*2d60*/  BSYNC B1 ;  /* 0x0000000000017941 */ /* 0x000fea0003800000 */
.L_x_45:
[----:B-----5:R-:W-:Y:S01]  /*2d70*/  LOP3.LUT R10, R15, 0xffffe000, RZ, 0xc0, !PT ;  /* 0xffffe0000f0a7812 */ /* 0x020fe200078ec0ff */
[----:B------:R-:W-:Y:S01]  /*2d80*/  BSSY B1, `(.L_x_47) ;  /* 0x0000009000017945 */ /* 0x000fe20003800000 */
[----:B------:R-:W-:-:S03]  /*2d90*/  ISETP.GT.AND P1, PT, R18, 0x11, PT ;  /* 0x000000111200780c */ /* 0x000fc60003f24270 */
[----:B0-----:R-:W-:Y:S01]  /*2da0*/  FMUL R11, R10, R23 ;  /* 0x000000170a0b7220 */ /* 0x001fe20000400000 */
[----:B------:R-:W-:-:S03]  /*2db0*/  ISETP.GT.AND P3, PT, R0, RZ, P1 ;  /* 0x000000ff0000720c */ /* 0x000fc60000f64270 */
[----:B------:R-:W-:-:S05]  /*2dc0*/  FFMA R11, R32, R22, R11 ;  /* 0x00000016200b7223 */ /* 0x000fca000000000b */
[----:B------:R-:W-:-:S05]  /*2dd0*/  F2FP.TF32.F32.PACK_B R11, R11 ;  /* 0x0000000bff0b723e */ /* 0x000fca00024050ff */
[----:B------:R0:W-:Y:S01]  /*2de0*/  @P2 STG.E desc[UR56][R4.64+0x40], R11 ;  /* 0x0000400b04002986 */ /* 0x0001e2000c101938 */
[----:B------:R-:W-:Y:S05]  /*2df0*/  @!P3 BRA `(.L_x_48) ;  /* 0x000000000004b947 */ /* 0x000fea0003800000 */
[----:B------:R0:W5:Y:S02]  /*2e00*/  LDG.E.LTC128B R15, desc[UR56][R2.64+0x44] ;  /* 0x00004438020f7981 */ /* 0x000164000c1e1920 */
.L_x_48:
[----:B------:R-:W-:Y:S05]  /*2e10*/  BSYNC B1 ;  /* 0x0000000000017941 */ /* 0x000fea0003800000 */
.L_x_47:
        /* <DEDUP_REMOVED lines=9> */
.L_x_50:
[----:B------:R-:W-:Y:S05]  /*2eb0*/  BSYNC B1 ;  /* 0x0000000000017941 */ /* 0x000fea0003800000 */
.L_x_49:
        /* <DEDUP_REMOVED lines=9> */
.L_x_52:
[----:B------:R-:W-:Y:S05]  /*2f50*/  BSYNC B1 ;  /* 0x0000000000017941 */ /* 0x000fea0003800000 */
.L_x_51:
        /* <DEDUP_REMOVED lines=10> */
.L_x_54:
[----:B------:R-:W-:Y:S05]  /*3000*/  BSYNC B1 ;  /* 0x0000000000017941 */ /* 0x000fea0003800000 */
.L_x_53:
        /* <DEDUP_REMOVED lines=10> */
.L_x_56:
[----:B------:R-:W-:Y:S05]  /*30b0*/  BSYNC B1 ;  /* 0x0000000000017941 */ /* 0x000fea0003800000 */
.L_x_55:
        /* <DEDUP_REMOVED lines=9> */
.L_x_58:
[----:B------:R-:W-:Y:S05]  /*3150*/  BSYNC B1 ;  /* 0x0000000000017941 */ /* 0x000fea0003800000 */
.L_x_57:
        /* <DEDUP_REMOVED lines=9> */
.L_x_60:
[----:B------:R-:W-:Y:S05]  /*31f0*/  BSYNC B1 ;  /* 0x0000000000017941 */ /* 0x000fea0003800000 */
.L_x_59:
        /* <DEDUP_REMOVED lines=10> */
.L_x_62:
[----:B------:R-:W-:Y:S05]  /*32a0*/  BSYNC B1 ;  /* 0x0000000000017941 */ /* 0x000fea0003800000 */
.L_x_61:
        /* <DEDUP_REMOVED lines=10> */
.L_x_64:
[----:B------:R-:W-:Y:S05]  /*3350*/  BSYNC B1 ;  /* 0x0000000000017941 */ /* 0x000fea0003800000 */
.L_x_63:
        /* <DEDUP_REMOVED lines=9> */
.L_x_66:
[----:B------:R-:W-:Y:S05]  /*33f0*/  BSYNC B1 ;  /* 0x0000000000017941 */ /* 0x000fea0003800000 */
.L_x_65:
        /* <DEDUP_REMOVED lines=9> */
.L_x_68:
[----:B------:R-:W-:Y:S05]  /*3490*/  BSYNC B1 ;  /* 0x0000000000017941 */ /* 0x000fea0003800000 */
.L_x_67:
        /* <DEDUP_REMOVED lines=10> */
.L_x_70:
[----:B------:R-:W-:Y:S05]  /*3540*/  BSYNC B1 ;  /* 0x0000000000017941 */ /* 0x000fea0003800000 */
.L_x_69:
        /* <DEDUP_REMOVED lines=10> */
.L_x_72:
[----:B------:R-:W-:Y:S05]  /*35f0*/  BSYNC B1 ;  /* 0x0000000000017941 */ /* 0x000fea0003800000 */
.L_x_71:
        /* <DEDUP_REMOVED lines=9> */
.L_x_74:
[----:B------:R-:W-:Y:S05]  /*3690*/  BSYNC B1 ;  /* 0x0000000000017941 */ /* 0x000fea0003800000 */
.L_x_73:
        /* <DEDUP_REMOVED lines=9> */
.L_x_76:
[----:B------:R-:W-:Y:S05]  /*3730*/  BSYNC B1 ;  /* 0x0000000000017941 */ /* 0x000fea0003800000 */
.L_x_75:
        /* <DEDUP_REMOVED lines=10> */
.L_x_78:
[----:B------:R-:W-:Y:S05]  /*37e0*/  BSYNC B1 ;  /* 0x0000000000017941 */ /* 0x000fea0003800000 */
.L_x_77:
        /* <DEDUP_REMOVED lines=10> */
.L_x_80:
[----:B------:R-:W-:Y:S05]  /*3890*/  BSYNC B1 ;  /* 0x0000000000017941 */ /* 0x000fea0003800000 */
.L_x_79:
        /* <DEDUP_REMOVED lines=9> */
.L_x_82:
[----:B------:R-:W-:Y:S05]  /*3930*/  BSYNC B1 ;  /* 0x0000000000017941 */ /* 0x000fea0003800000 */
.L_x_81:
        /* <DEDUP_REMOVED lines=9> */
.L_x_84:
[----:B------:R-:W-:Y:S05]  /*39d0*/  BSYNC B1 ;  /* 0x0000000000017941 */ /* 0x000fea0003800000 */
.L_x_83:
        /* <DEDUP_REMOVED lines=10> */
.L_x_86:
[----:B------:R-:W-:Y:S05]  /*3a80*/  BSYNC B1 ;  /* 0x0000000000017941 */ /* 0x000fea0003800000 */
.L_x_85:
        /* <DEDUP_REMOVED lines=10> */
.L_x_88:
[----:B------:R-:W-:Y:S05]  /*3b30*/  BSYNC B1 ;  /* 0x0000000000017941 */ /* 0x000fea0003800000 */
.L_x_87:
[----:B01---5:R-:W-:Y:S01]  /*3b40*/  LOP3.LUT R2, R15, 0xffffe000, RZ, 0xc0, !PT ;  /* 0xffffe0000f027812 */ /* 0x023fe200078ec0ff */
        /* <DEDUP_REMOVED lines=8> */
.L_x_90:
[----:B------:R-:W-:Y:S05]  /*3bd0*/  BSYNC B1 ;  /* 0x0000000000017941 */ /* 0x000fea0003800000 */
.L_x_89:
[----:B-----5:R-:W-:Y:S01]  /*3be0*/  LOP3.LUT R2, R15, 0xffffe000, RZ, 0xc0, !PT ;  /* 0xffffe0000f027812 */ /* 0x020fe200078ec0ff */
[----:B------:R-:W-:Y:S01]  /*3bf0*/  BSSY B1, `(.L_x_91) ;  /* 0x000000a000017945 */ /* 0x000fe20003800000 */
[----:B------:R-:W-:-:S03]  /*3c00*/  ISETP.GT.AND P1, PT, R0, 0x8, P1 ;  /* 0x000000080000780c */ /* 0x000fc60000f24270 */
[----:B------:R-:W-:Y:S01]  /*3c10*/  FMUL R3, R2, R23 ;  /* 0x0000001702037220 */ /* 0x000fe20000400000 */
[----:B------:R-:W-:-:S03]  /*3c20*/  @P0 IMAD.MOV.U32 R2, RZ, RZ, R8 ;  /* 0x000000ffff020224 */ /* 0x000fc600078e0008 */
[----:B0-2---:R-:W-:Y:S01]  /*3c30*/  FFMA R5, R54, R22, R3 ;  /* 0x0000001636057223 */ /* 0x005fe20000000003 */
[----:B------:R-:W-:-:S04]  /*3c40*/  @P0 IMAD.MOV.U32 R3, RZ, RZ, R9 ;  /* 0x000000ffff030224 */ /* 0x000fc800078e0009 */
[----:B------:R-:W-:-:S05]  /*3c50*/  F2FP.TF32.F32.PACK_B R5, R5 ;  /* 0x00000005ff05723e */ /* 0x000fca00024050ff */
[----:B------:R0:W-:Y:S01]  /*3c60*/  @P0 STG.E desc[UR56][R2.64+0xe0], R5 ;  /* 0x0000e00502000986 */ /* 0x0001e2000c101938 */
[----:B------:R-:W-:Y:S05]  /*3c70*/  @!P1 BRA `(.L_x_92) ;  /* 0x0000000000049947 */ /* 0x000fea0003800000 */
[----:B------:R2:W5:Y:S02]  /*3c80*/  LDG.E.LTC128B R15, desc[UR56][R6.64+0xe4] ;  /* 0x0000e438060f7981 */ /* 0x000564000c1e1920 */
.L_x_92:
[----:B------:R-:W-:Y:S05]  /*3c90*/  BSYNC B1 ;  /* 0x0000000000017941 */ /* 0x000fea0003800000 */
.L_x_91:
[----:B------:R-:W-:Y:S05]  /*3ca0*/  @!P1 BRA `(.L_x_93) ;  /* 0x0000000800709947 */ /* 0x000fea0003800000 */
[----:B-----5:R-:W-:-:S05]  /*3cb0*/  LOP3.LUT R0, R15, 0xffffe000, RZ, 0xc0, !PT ;  /* 0xffffe0000f007812 */ /* 0x020fca00078ec0ff */
[----:B------:R-:W-:-:S04]  /*3cc0*/  FMUL R0, R0, R23 ;  /* 0x0000001700007220 */ /* 0x000fc80000400000 */
[----:B------:R-:W-:-:S05]  /*3cd0*/  FFMA R55, R55, R22, R0 ;  /* 0x0000001637377223 */ /* 0x000fca0000000000 */
[----:B------:R-:W-:-:S05]  /*3ce0*/  F2FP.TF32.F32.PACK_B R55, R55 ;  /* 0x00000037ff37723e */ /* 0x000fca00024050ff */
[----:B------:R0:W-:Y:S01]  /*3cf0*/  STG.E desc[UR56][R8.64+0xe4], R55 ;  /* 0x0000e43708007986 */ /* 0x0001e2000c101938 */
[----:B------:R-:W-:Y:S05]  /*3d00*/  BRA `(.L_x_93) ;  /* 0x0000000800587947 */ /* 0x000fea0003800000 */
.L_x_32:
[----:B------:R-:W-:Y:S01]  /*3d10*/  ULDC.64 UR4, c[0x0][0x5c0] ;  /* 0x0001700000047ab9 */ /* 0x000fe20000000a00 */
[-C--:B------:R-:W-:Y:S01]  /*3d20*/  FMUL R7, R24, R22.reuse ;  /* 0x0000001618077220 */ /* 0x080fe20000400000 */
[----:B------:R-:W-:Y:S01]  /*3d30*/  LEA R2, P1, R20, UR4, 0x2 ;  /* 0x0000000414027c11 */ /* 0x000fe2000f8210ff */
[-C--:B------:R-:W-:Y:S01]  /*3d40*/  FMUL R25, R25, R22.reuse ;  /* 0x0000001619197220 */ /* 0x080fe20000400000 */
[----:B------:R-:W-:Y:S01]  /*3d50*/  ISETP.GT.AND P3, PT, R18, 0x1, PT ;  /* 0x000000011200780c */ /* 0x000fe20003f64270 */
[-C--:B------:R-:W-:Y:S01]  /*3d60*/  FMUL R9, R26, R22.reuse ;  /* 0x000000161a097220 */ /* 0x080fe20000400000 */
[----:B------:R-:W-:Y:S01]  /*3d70*/  F2FP.TF32.F32.PACK_B R7, R7 ;  /* 0x00000007ff07723e */ /* 0x000fe200024050ff */
[-C--:B------:R-:W-:Y:S01]  /*3d80*/  FMUL R27, R27, R22.reuse ;  /* 0x000000161b1b7220 */ /* 0x080fe20000400000 */
[----:B------:R-:W-:Y:S01]  /*3d90*/  LEA.HI.X R3, R20, UR5, R5, 0x2, P1 ;  /* 0x0000000514037c11 */ /* 0x000fe200088f1405 */
[-C--:B------:R-:W-:Y:S01]  /*3da0*/  FMUL R29, R29, R22.reuse ;  /* 0x000000161d1d7220 */ /* 0x080fe20000400000 */
[----:B------:R-:W-:Y:S01]  /*3db0*/  ISETP.GT.AND P1, PT, R0, RZ, P3 ;  /* 0x000000ff0000720c */ /* 0x000fe20001f24270 */
[-C--:B------:R-:W-:Y:S01]  /*3dc0*/  FMUL R11, R30, R22.reuse ;  /* 0x000000161e0b7220 */ /* 0x080fe20000400000 */
[----:B------:R-:W-:Y:S01]  /*3dd0*/  F2FP.TF32.F32.PACK_B R25, R25 ;  /* 0x00000019ff19723e */ /* 0x000fe200024050ff */
[----:B------:R0:W-:Y:S01]  /*3de0*/  @P2 STG.E desc[UR56][R2.64], R7 ;  /* 0x0000000702002986 */ /* 0x0001e2000c101938 */
[----:B------:R-:W-:Y:S01]  /*3df0*/  ISETP.GT.AND P2, PT, R0, 0x8, P0 ;  /* 0x000000080000780c */ /* 0x000fe20000744270 */
[-C--:B------:R-:W-:Y:S01]  /*3e00*/  FMUL R31, R31, R22.reuse ;  /* 0x000000161f1f7220 */ /* 0x080fe20000400000 */
[----:B------:R-:W-:Y:S01]  /*3e10*/  ISETP.GT.AND P0, PT, R18, 0x8, PT ;  /* 0x000000081200780c */ /* 0x000fe20003f04270 */
[-C--:B------:R-:W-:Y:S01]  /*3e20*/  FMUL R33, R33, R22.reuse ;  /* 0x0000001621217220 */ /* 0x080fe20000400000 */
[----:B------:R-:W-:Y:S01]  /*3e30*/  SHF.L.U64.HI R5, R61, 0x2, R60 ;  /* 0x000000023d057819 */ /* 0x000fe2000001023c */
[----:B------:R-:W-:Y:S01]  /*3e40*/  FMUL R35, R35, R22 ;  /* 0x0000001623237220 */ /* 0x000fe20000400000 */
[----:B------:R-:W-:Y:S01]  /*3e50*/  LEA R4, P4, R61, R2, 0x2 ;  /* 0x000000023d047211 */ /* 0x000fe200078810ff */
[-C--:B------:R-:W-:Y:S01]  /*3e60*/  FMUL R37, R37, R22.reuse ;  /* 0x0000001625257220 */ /* 0x080fe20000400000 */
[C---:B------:R-:W-:Y:S01]  /*3e70*/  ISETP.GT.AND P3, PT, R0.reuse, 0x8, P3 ;  /* 0x000000080000780c */ /* 0x040fe20001f64270 */
[----:B------:R-:W-:Y:S01]  /*3e80*/  @P1 STG.E desc[UR56][R2.64+0x4], R25 ;  /* 0x0000041902001986 */ /* 0x000fe2000c101938 */
[----:B------:R-:W-:Y:S01]  /*3e90*/  ISETP.GT.AND P5, PT, R0, RZ, P0 ;  /* 0x000000ff0000720c */ /* 0x000fe200007a4270 */
[----:B------:R-:W-:Y:S01]  /*3ea0*/  IMAD.X R5, R5, 0x1, R3, P4 ;  /* 0x0000000105057824 */ /* 0x000fe200020e0603 */
[----:B------:R-:W-:Y:S01]  /*3eb0*/  F2FP.TF32.F32.PACK_B R9, R9 ;  /* 0x00000009ff09723e */ /* 0x000fe200024050ff */
[-C--:B0-----:R-:W-:Y:S01]  /*3ec0*/  FMUL R7, R28, R22.reuse ;  /* 0x000000161c077220 */ /* 0x081fe20000400000 */
[----:B------:R-:W-:Y:S01]  /*3ed0*/  ISETP.GT.AND P1, PT, R18, 0x9, PT ;  /* 0x000000091200780c */ /* 0x000fe20003f24270 */
[-C--:B------:R-:W-:Y:S01]  /*3ee0*/  FMUL R39, R39, R22.reuse ;  /* 0x0000001627277220 */ /* 0x080fe20000400000 */
[----:B------:R-:W-:Y:S01]  /*3ef0*/  F2FP.TF32.F32.PACK_B R27, R27 ;  /* 0x0000001bff1b723e */ /* 0x000fe200024050ff */
[----:B------:R0:W-:Y:S01]  /*3f00*/  @P2 STG.E desc[UR56][R4.64], R9 ;  /* 0x0000000904002986 */ /* 0x0001e2000c101938 */
[----:B------:R-:W-:Y:S01]  /*3f10*/  F2FP.TF32.F32.PACK_B R7, R7 ;  /* 0x00000007ff07723e */ /* 0x000fe200024050ff */
[-C--:B------:R-:W-:Y:S01]  /*3f20*/  FMUL R41, R41, R22.reuse ;  /* 0x0000001629297220 */ /* 0x080fe20000400000 */
[C---:B------:R-:W-:Y:S01]  /*3f30*/  ISETP.GT.AND P4, PT, R0.reuse, RZ, P1 ;  /* 0x000000ff0000720c */ /* 0x040fe20000f84270 */
[----:B------:R-:W-:Y:S01]  /*3f40*/  @P3 STG.E desc[UR56][R4.64+0x4], R27 ;  /* 0x0000041b04003986 */ /* 0x000fe2000c101938 */
[----:B------:R-:W-:Y:S01]  /*3f50*/  ISETP.GT.AND P2, PT, R0, 0x8, P0 ;  /* 0x000000080000780c */ /* 0x000fe20000744270 */
[-C--:B------:R-:W-:Y:S01]  /*3f60*/  FMUL R43, R43, R22.reuse ;  /* 0x000000162b2b7220 */ /* 0x080fe20000400000 */
[----:B------:R-:W-:Y:S01]  /*3f70*/  ISETP.GT.AND P0, PT, R18, 0x10, PT ;  /* 0x000000101200780c */ /* 0x000fe20003f04270 */
[----:B------:R1:W-:Y:S01]  /*3f80*/  @P5 STG.E desc[UR56][R2.64+0x20], R7 ;  /* 0x0000200702005986 */ /* 0x0003e2000c101938 */
[C---:B------:R-:W-:Y:S01]  /*3f90*/  ISETP.GT.AND P3, PT, R0.reuse, 0x8, P1 ;  /* 0x000000080000780c */ /* 0x040fe20000f64270 */
[-C--:B------:R-:W-:Y:S01]  /*3fa0*/  FMUL R45, R45, R22.reuse ;  /* 0x000000162d2d7220 */ /* 0x080fe20000400000 */
[----:B------:R-:W-:Y:S01]  /*3fb0*/  ISETP.GT.AND P5, PT, R0, RZ, P0 ;  /* 0x000000ff0000720c */ /* 0x000fe200007a4270 */
[-C--:B0-----:R-:W-:Y:S01]  /*3fc0*/  FMUL R9, R34, R22.reuse ;  /* 0x0000001622097220 */ /* 0x081fe20000400000 */
[----:B------:R-:W-:Y:S01]  /*3fd0*/  F2FP.TF32.F32.PACK_B R29, R29 ;  /* 0x0000001dff1d723e */ /* 0x000fe200024050ff */
[-C--:B------:R-:W-:Y:S01]  /*3fe0*/  FMUL R47, R47, R22.reuse ;  /* 0x000000162f2f7220 */ /* 0x080fe20000400000 */
[----:B------:R-:W-:Y:S01]  /*3ff0*/  F2FP.TF32.F32.PACK_B R11, R11 ;  /* 0x0000000bff0b723e */ /* 0x000fe200024050ff */
[-C--:B------:R-:W-:Y:S01]  /*4000*/  FMUL R49, R49, R22.reuse ;  /* 0x0000001631317220 */ /* 0x080fe20000400000 */
[----:B------:R-:W-:Y:S01]  /*4010*/  ISETP.GT.AND P1, PT, R18, 0x11, PT ;  /* 0x000000111200780c */ /* 0x000fe20003f24270 */
[----:B------:R-:W-:Y:S01]  /*4020*/  @P4 STG.E desc[UR56][R2.64+0x24], R29 ;  /* 0x0000241d02004986 */ /* 0x000fe2000c101938 */
[----:B------:R-:W-:Y:S01]  /*4030*/  F2FP.TF32.F32.PACK_B R31, R31 ;  /* 0x0000001fff1f723e */ /* 0x000fe200024050ff */
[-C--:B-1----:R-:W-:Y:S01]  /*4040*/  FMUL R7, R32, R22.reuse ;  /* 0x0000001620077220 */ /* 0x082fe20000400000 */
[C---:B------:R-:W-:Y:S01]  /*4050*/  ISETP.GT.AND P4, PT, R0.reuse, RZ, P1 ;  /* 0x000000ff0000720c */ /* 0x040fe20000f84270 */
[----:B------:R0:W-:Y:S01]  /*4060*/  @P2 STG.E desc[UR56][R4.64+0x20], R11 ;  /* 0x0000200b04002986 */ /* 0x0001e2000c101938 */
[----:B------:R-:W-:Y:S01]  /*4070*/  ISETP.GT.AND P2, PT, R0, 0x8, P0 ;  /* 0x000000080000780c */ /* 0x000fe20000744270 */
[-C--:B------:R-:W-:Y:S01]  /*4080*/  FMUL R51, R51, R22.reuse ;  /* 0x0000001633337220 */ /* 0x080fe20000400000 */
[----:B------:R-:W-:Y:S01]  /*4090*/  F2FP.TF32.F32.PACK_B R7, R7 ;  /* 0x00000007ff07723e */ /* 0x000fe200024050ff */
[----:B------:R-:W-:Y:S01]  /*40a0*/  @P3 STG.E desc[UR56][R4.64+0x24], R31 ;  /* 0x0000241f04003986 */ /* 0x000fe2000c101938 */
[----:B------:R-:W-:Y:S01]  /*40b0*/  ISETP.GT.AND P0, PT, R18, 0x18, PT ;  /* 0x000000181200780c */ /* 0x000fe20003f04270 */
[-C--:B------:R-:W-:Y:S01]  /*40c0*/  FMUL R13, R52, R22.reuse ;  /* 0x00000016340d7220 */ /* 0x080fe20000400000 */
[C---:B------:R-:W-:Y:S01]  /*40d0*/  ISETP.GT.AND P3, PT, R0.reuse, 0x8, P1 ;  /* 0x000000080000780c */ /* 0x040fe20000f64270 */
[----:B------:R1:W-:Y:S01]  /*40e0*/  @P5 STG.E desc[UR56][R2.64+0x40], R7 ;  /* 0x0000400702005986 */ /* 0x0003e2000c101938 */
[----:B------:R-:W-:Y:S01]  /*40f0*/  ISETP.GT.AND P5, PT, R0, RZ, P0 ;  /* 0x000000ff0000720c */ /* 0x000fe200007a4270 */
[-C--:B------:R-:W-:Y:S01]  /*4100*/  FMUL R53, R53, R22.reuse ;  /* 0x0000001635357220 */ /* 0x080fe20000400000 */
[----:B------:R-:W-:Y:S01]  /*4110*/  F2FP.TF32.F32.PACK_B R33, R33 ;  /* 0x00000021ff21723e */ /* 0x000fe200024050ff */
[-C--:B0-----:R-:W-:Y:S01]  /*4120*/  FMUL R11, R38, R22.reuse ;  /* 0x00000016260b7220 */ /* 0x081fe20000400000 */
[----:B------:R-:W-:Y:S01]  /*4130*/  F2FP.TF32.F32.PACK_B R9, R9 ;  /* 0x00000009ff09723e */ /* 0x000fe200024050ff */
[-C--:B------:R-:W-:Y:S01]  /*4140*/  FMUL R15, R54, R22.reuse ;  /* 0x00000016360f7220 */ /* 0x080fe20000400000 */
[----:B------:R-:W-:Y:S01]  /*4150*/  ISETP.GT.AND P1, PT, R18, 0x19, PT ;  /* 0x000000191200780c */ /* 0x000fe20003f24270 */
[----:B------:R-:W-:Y:S01]  /*4160*/  @P4 STG.E desc[UR56][R2.64+0x44], R33 ;  /* 0x0000442102004986 */ /* 0x000fe2000c101938 */
[----:B------:R-:W-:Y:S01]  /*4170*/  F2FP.TF32.F32.PACK_B R35, R35 ;  /* 0x00000023ff23723e */ /* 0x000fe200024050ff */
[-C--:B------:R-:W-:Y:S01]  /*4180*/  FMUL R55, R55, R22.reuse ;  /* 0x0000001637377220 */ /* 0x080fe20000400000 */
[----:B------:R-:W-:Y:S01]  /*4190*/  ISETP.GT.AND P4, PT, R0, RZ, P1 ;  /* 0x000000ff0000720c */ /* 0x000fe20000f84270 */
[----:B-1----:R-:W-:Y:S01]  /*41a0*/  FMUL R7, R36, R22 ;  /* 0x0000001624077220 */ /* 0x002fe20000400000 */
[----:B------:R0:W-:Y:S01]  /*41b0*/  @P2 STG.E desc[UR56][R4.64+0x40], R9 ;  /* 0x0000400904002986 */ /* 0x0001e2000c101938 */
[----:B------:R-:W-:-:S02]  /*41c0*/  ISETP.GT.AND P2, PT, R0, 0x8, P0 ;  /* 0x000000080000780c */ /* 0x000fc40000744270 */
[----:B------:R-:W-:Y:S01]  /*41d0*/  ISETP.GT.AND P0, PT, R18, 0x20, PT ;  /* 0x000000201200780c */ /* 0x000fe20003f04270 */
[----:B------:R-:W-:Y:S01]  /*41e0*/  @P3 STG.E desc[UR56][R4.64+0x44], R35 ;  /* 0x0000442304003986 */ /* 0x000fe2000c101938 */
[----:B------:R-:W-:Y:S02]  /*41f0*/  F2FP.TF32.F32.PACK_B R7, R7 ;  /* 0x00000007ff07723e */ /* 0x000fe400024050ff */
[C---:B------:R-:W-:Y:S02]  /*4200*/  ISETP.GT.AND P3, PT, R0.reuse, 0x8, P1 ;  /* 0x000000080000780c */ /* 0x040fe40000f64270 */
[----:B------:R-:W-:Y:S01]  /*4210*/  F2FP.TF32.F32.PACK_B R37, R37 ;  /* 0x00000025ff25723e */ /* 0x000fe200024050ff */
[----:B------:R1:W-:Y:S01]  /*4220*/  @P5 STG.E desc[UR56][R2.64+0x60], R7 ;  /* 0x0000600702005986 */ /* 0x0003e2000c101938 */
[----:B------:R-:W-:Y:S01]  /*4230*/  ISETP.GT.AND P5, PT, R0, RZ, P0 ;  /* 0x000000ff0000720c */ /* 0x000fe200007a4270 */
[----:B0-----:R-:W-:Y:S01]  /*4240*/  FMUL R9, R42, R22 ;  /* 0x000000162a097220 */ /* 0x001fe20000400000 */
[----:B------:R-:W-:Y:S01]  /*4250*/  F2FP.TF32.F32.PACK_B R11, R11 ;  /* 0x0000000bff0b723e */ /* 0x000fe200024050ff */
[----:B------:R-:W-:Y:S01]  /*4260*/  @P4 STG.E desc[UR56][R2.64+0x64], R37 ;  /* 0x0000642502004986 */ /* 0x000fe2000c101938 */
[----:B------:R-:W-:-:S02]  /*4270*/  F2FP.TF32.F32.PACK_B R39, R39 ;  /* 0x00000027ff27723e */ /* 0x000fc400024050ff */
[----:B------:R-:W-:Y:S01]  /*4280*/  ISETP.GT.AND P1, PT, R18, 0x21, PT ;  /* 0x000000211200780c */ /* 0x000fe20003f24270 */
[----:B------:R0:W-:Y:S01]  /*4290*/  @P2 STG.E desc[UR56][R4.64+0x60], R11 ;  /* 0x0000600b04002986 */ /* 0x0001e2000c101938 */
[C---:B------:R-:W-:Y:S02]  /*42a0*/  ISETP.GT.AND P0, PT, R0.reuse, 0x8, P0 ;  /* 0x000000080000780c */ /* 0x040fe40000704270 */
[----:B------:R-:W-:Y:S01]  /*42b0*/  ISETP.GT.AND P2, PT, R0, RZ, P1 ;  /* 0x000000ff0000720c */ /* 0x000fe20000f44270 */
[----:B-1----:R-:W-:Y:S01]  /*42c0*/  FMUL R7, R40, R22 ;  /* 0x0000001628077220 */ /* 0x002fe20000400000 */
[----:B------:R-:W-:Y:S01]  /*42d0*/  @P3 STG.E desc[UR56][R4.64+0x64], R39 ;  /* 0x0000642704003986 */ /* 0x000fe2000c101938 */
[----:B------:R-:W-:Y:S02]  /*42e0*/  ISETP.GT.AND P1, PT, R0, 0x8, P1 ;  /* 0x000000080000780c */ /* 0x000fe40000f24270 */
[----:B------:R-:W-:Y:S02]  /*42f0*/  ISETP.GT.AND P4, PT, R18, 0x29, PT ;  /* 0x000000291200780c */ /* 0x000fe40003f84270 */
[----:B------:R-:W-:-:S02]  /*4300*/  F2FP.TF32.F32.PACK_B R7, R7 ;  /* 0x00000007ff07723e */ /* 0x000fc400024050ff */
[----:B------:R-:W-:Y:S01]  /*4310*/  ISETP.GT.AND P6, PT, R0, RZ, P4 ;  /* 0x000000ff0000720c */ /* 0x000fe200027c4270 */
[----:B0-----:R-:W-:Y:S01]  /*4320*/  FMUL R11, R50, R22 ;  /* 0x00000016320b7220 */ /* 0x001fe20000400000 */
[----:B------:R-:W-:Y:S01]  /*4330*/  F2FP.TF32.F32.PACK_B R41, R41 ;  /* 0x00000029ff29723e */ /* 0x000fe200024050ff */
[----:B------:R0:W-:Y:S01]  /*4340*/  @P5 STG.E desc[UR56][R2.64+0x80], R7 ;  /* 0x0000800702005986 */ /* 0x0001e2000c101938 */
[----:B------:R-:W-:Y:S02]  /*4350*/  ISETP.GT.AND P5, PT, R18, 0x28, PT ;  /* 0x000000281200780c */ /* 0x000fe40003fa4270 */
[----:B------:R-:W-:Y:S01]  /*4360*/  F2FP.TF32.F32.PACK_B R9, R9 ;  /* 0x00000009ff09723e */ /* 0x000fe200024050ff */
[----:B------:R-:W-:Y:S01]  /*4370*/  @P2 STG.E desc[UR56][R2.64+0x84], R41 ;  /* 0x0000842902002986 */ /* 0x000fe2000c101938 */
[----:B------:R-:W-:Y:S02]  /*4380*/  ISETP.GT.AND P3, PT, R0, RZ, P5 ;  /* 0x000000ff0000720c */ /* 0x000fe40002f64270 */
[----:B------:R-:W-:Y:S01]  /*4390*/  F2FP.TF32.F32.PACK_B R43, R43 ;  /* 0x0000002bff2b723e */ /* 0x000fe200024050ff */
[----:B------:R1:W-:Y:S01]  /*43a0*/  @P0 STG.E desc[UR56][R4.64+0x80], R9 ;  /* 0x0000800904000986 */ /* 0x0003e2000c101938 */
[----:B------:R-:W-:-:S02]  /*43b0*/  F2FP.TF32.F32.PACK_B R45, R45 ;  /* 0x0000002dff2d723e */ /* 0x000fc400024050ff */
[----:B------:R-:W-:Y:S01]  /*43c0*/  ISETP.GT.AND P5, PT, R0, 0x8, P5 ;  /* 0x000000080000780c */ /* 0x000fe20002fa4270 */
[-C--:B0-----:R-:W-:Y:S01]  /*43d0*/  FMUL R7, R44, R22.reuse ;  /* 0x000000162c077220 */ /* 0x081fe20000400000 */
[----:B------:R-:W-:Y:S01]  /*43e0*/  @P1 STG.E desc[UR56][R4.64+0x84], R43 ;  /* 0x0000842b04001986 */ /* 0x000fe2000c101938 */
[----:B------:R-:W-:Y:S02]  /*43f0*/  ISETP.GT.AND P4, PT, R0, 0x8, P4 ;  /* 0x000000080000780c */ /* 0x000fe40002784270 */
[----:B------:R-:W-:Y:S02]  /*4400*/  ISETP.GT.AND P2, PT, R18, 0x31, PT ;  /* 0x000000311200780c */ /* 0x000fe40003f44270 */
[----:B------:R-:W-:Y:S01]  /*4410*/  F2FP.TF32.F32.PACK_B R7, R7 ;  /* 0x00000007ff07723e */ /* 0x000fe200024050ff */
[----:B-1----:R-:W-:Y:S01]  /*4420*/  FMUL R9, R46, R22 ;  /* 0x000000162e097220 */ /* 0x002fe20000400000 */
[----:B------:R-:W-:-:S03]  /*4430*/  F2FP.TF32.F32.PACK_B R47, R47 ;  /* 0x0000002fff2f723e */ /* 0x000fc600024050ff */
[----:B------:R0:W-:Y:S01]  /*4440*/  @P3 STG.E desc[UR56][R2.64+0xa0], R7 ;  /* 0x0000a00702003986 */ /* 0x0001e2000c101938 */
[----:B------:R-:W-:Y:S02]  /*4450*/  ISETP.GT.AND P3, PT, R18, 0x30, PT ;  /* 0x000000301200780c */ /* 0x000fe40003f64270 */
[----:B------:R-:W-:Y:S01]  /*4460*/  F2FP.TF32.F32.PACK_B R9, R9 ;  /* 0x00000009ff09723e */ /* 0x000fe200024050ff */
[----:B------:R-:W-:Y:S01]  /*4470*/  @P6 STG.E desc[UR56][R2.64+0xa4], R45 ;  /* 0x0000a42d02006986 */ /* 0x000fe2000c101938 */
[----:B------:R-:W-:Y:S02]  /*4480*/  ISETP.GT.AND P6, PT, R0, RZ, P3 ;  /* 0x000000ff0000720c */ /* 0x000fe40001fc4270 */
[C---:B------:R-:W-:Y:S01]  /*4490*/  ISETP.GT.AND P1, PT, R18.reuse, 0x38, PT ;  /* 0x000000381200780c */ /* 0x040fe20003f24270 */
[----:B------:R-:W-:Y:S01]  /*44a0*/  @P5 STG.E desc[UR56][R4.64+0xa0], R9 ;  /* 0x0000a00904005986 */ /* 0x000fe2000c101938 */
[----:B------:R-:W-:Y:S02]  /*44b0*/  ISETP.GT.AND P0, PT, R18, 0x39, PT ;  /* 0x000000391200780c */ /* 0x000fe40003f04270 */
[----:B------:R-:W-:Y:S01]  /*44c0*/  ISETP.GT.AND P5, PT, R0, RZ, P2 ;  /* 0x000000ff0000720c */ /* 0x000fe200017a4270 */
[----:B0-----:R-:W-:Y:S01]  /*44d0*/  FMUL R7, R48, R22 ;  /* 0x0000001630077220 */ /* 0x001fe20000400000 */
[C---:B------:R-:W-:Y:S01]  /*44e0*/  ISETP.GT.AND P3, PT, R0.reuse, 0x8, P3 ;  /* 0x000000080000780c */ /* 0x040fe20001f64270 */
[----:B------:R-:W-:Y:S01]  /*44f0*/  @P4 STG.E desc[UR56][R4.64+0xa4], R47 ;  /* 0x0000a42f04004986 */ /* 0x000fe2000c101938 */
[----:B------:R-:W-:-:S02]  /*4500*/  ISETP.GT.AND P2, PT, R0, 0x8, P2 ;  /* 0x000000080000780c */ /* 0x000fc40001744270 */
[----:B------:R-:W-:Y:S02]  /*4510*/  F2FP.TF32.F32.PACK_B R7, R7 ;  /* 0x00000007ff07723e */ /* 0x000fe400024050ff */
[C---:B------:R-:W-:Y:S02]  /*4520*/  ISETP.GT.AND P4, PT, R0.reuse, RZ, P1 ;  /* 0x000000ff0000720c */ /* 0x040fe40000f84270 */
[C---:B------:R-:W-:Y:S01]  /*4530*/  ISETP.GT.AND P1, PT, R0.reuse, 0x8, P1 ;  /* 0x000000080000780c */ /* 0x040fe20000f24270 */
[----:B------:R-:W-:Y:S01]  /*4540*/  @P6 STG.E desc[UR56][R2.64+0xc0], R7 ;  /* 0x0000c00702006986 */ /* 0x000fe2000c101938 */
[----:B------:R-:W-:Y:S02]  /*4550*/  ISETP.GT.AND P6, PT, R0, RZ, P0 ;  /* 0x000000ff0000720c */ /* 0x000fe400007c4270 */
[----:B------:R-:W-:Y:S02]  /*4560*/  F2FP.TF32.F32.PACK_B R49, R49 ;  /* 0x00000031ff31723e */ /* 0x000fe400024050ff */
[----:B------:R-:W-:-:S02]  /*4570*/  F2FP.TF32.F32.PACK_B R11, R11 ;  /* 0x0000000bff0b723e */ /* 0x000fc400024050ff */
[----:B------:R-:W-:Y:S01]  /*4580*/  F2FP.TF32.F32.PACK_B R51, R51 ;  /* 0x00000033ff33723e */ /* 0x000fe200024050ff */
[----:B------:R-:W-:Y:S01]  /*4590*/  @P5 STG.E desc[UR56][R2.64+0xc4], R49 ;  /* 0x0000c43102005986 */ /* 0x000fe2000c101938 */
[----:B------:R-:W-:Y:S02]  /*45a0*/  ISETP.GT.AND P0, PT, R0, 0x8, P0 ;  /* 0x000000080000780c */ /* 0x000fe40000704270 */
[----:B------:R-:W-:Y:S01]  /*45b0*/  F2FP.TF32.F32.PACK_B R13, R13 ;  /* 0x0000000dff0d723e */ /* 0x000fe200024050ff */
[----:B------:R-:W-:Y:S01]  /*45c0*/  @P3 STG.E desc[UR56][R4.64+0xc0], R11 ;  /* 0x0000c00b04003986 */ /* 0x000fe2000c101938 */
[----:B------:R-:W-:Y:S02]  /*45d0*/  F2FP.TF32.F32.PACK_B R53, R53 ;  /* 0x00000035ff35723e */ /* 0x000fe400024050ff */
[----:B------:R-:W-:Y:S01]  /*45e0*/  F2FP.TF32.F32.PACK_B R15, R15 ;  /* 0x0000000fff0f723e */ /* 0x000fe200024050ff */
[----:B------:R-:W-:Y:S01]  /*45f0*/  @P2 STG.E desc[UR56][R4.64+0xc4], R51 ;  /* 0x0000c43304002986 */ /* 0x000fe2000c101938 */
[----:B------:R-:W-:-:S03]  /*4600*/  F2FP.TF32.F32.PACK_B R55, R55 ;  /* 0x00000037ff37723e */ /* 0x000fc600024050ff */
[----:B------:R-:W-:Y:S04]  /*4610*/  @P4 STG.E desc[UR56][R2.64+0xe0], R13 ;  /* 0x0000e00d02004986 */ /* 0x000fe8000c101938 */
[----:B------:R0:W-:Y:S02]  /*4620*/  @P6 STG.E desc[UR56][R2.64+0xe4], R53 ;  /* 0x0000e43502006986 */ /* 0x0001e4000c101938 */
[----:B0-----:R-:W-:Y:S02]  /*4630*/  @P1 IMAD.MOV.U32 R2, RZ, RZ, R4 ;  /* 0x000000ffff021224 */ /* 0x001fe400078e0004 */
[----:B------:R-:W-:-:S05]  /*4640*/  @P1 IMAD.MOV.U32 R3, RZ, RZ, R5 ;  /* 0x000000ffff031224 */ /* 0x000fca00078e0005 */
[----:B------:R0:W-:Y:S04]  /*4650*/  @P1 STG.E desc[UR56][R2.64+0xe0], R15 ;  /* 0x0000e00f02001986 */ /* 0x0001e8000c101938 */
[----:B------:R0:W-:Y:S02]  /*4660*/  @P0 STG.E desc[UR56][R4.64+0xe4], R55 ;  /* 0x0000e43704000986 */ /* 0x0001e4000c101938 */
.L_x_93:
[----:B------:R-:W-:Y:S05]  /*4670*/  BSYNC B0 ;  /* 0x0000000000007941 */ /* 0x000fea0003800000 */
.L_x_31:
[----:B0-----:R-:W-:Y:S01]  /*4680*/  IMAD.U32 R2, RZ, RZ, UR54 ;  /* 0x00000036ff027e24 */ /* 0x001fe2000f8e00ff */
[----:B------:R-:W-:Y:S01]  /*4690*/  ULDC.64 UR4, c[0x0][0x650] ;  /* 0x0001940000047ab9 */ /* 0x000fe20000000a00 */
[----:B------:R-:W-:Y:S01]  /*46a0*/  IMAD.U32 R3, RZ, RZ, UR55 ;  /* 0x00000037ff037e24 */ /* 0x000fe2000f8e00ff */
[----:B------:R0:W-:Y:S01]  /*46b0*/  SYNCS.ARRIVE.TRANS64.A1T0 RZ, [R64+UR52], RZ ;  /* 0x000000ff40ff79a7 */ /* 0x0001e20008100034 */
[----:B------:R-:W-:Y:S01]  /*46c0*/  PRMT R0, RZ, 0x7610, R0 ;  /* 0x00007610ff007816 */ /* 0x000fe20000000000 */
[----:B------:R-:W-:Y:S01]  /*46d0*/  IMAD.MOV.U32 R18, RZ, RZ, -0x1 ;  /* 0xffffffffff127424 */ /* 0x000fe200078e00ff */
[----:B------:R-:W-:Y:S01]  /*46e0*/  LEA R16, P0, R2, R16, 0x1 ;  /* 0x0000001002107211 */ /* 0x000fe200078008ff */
[----:B------:R-:W-:Y:S02]  /*46f0*/  IMAD.MOV.U32 R2, RZ, RZ, -0x1 ;  /* 0xffffffffff027424 */ /* 0x000fe400078e00ff */
[----:B------:R-:W-:Y:S01]  /*4700*/  IMAD.MOV.U32 R19, RZ, RZ, -0x1 ;  /* 0xffffffffff137424 */ /* 0x000fe200078e00ff */
[----:B------:R-:W-:-:S02]  /*4710*/  IADD3.X R17, R17, UR36, RZ, P0, !PT ;  /* 0x0000002411117c10 */ /* 0x000fc400087fe4ff */
[----:B------:R-:W-:-:S04]  /*4720*/  ISETP.GE.U32.AND P0, PT, R16, UR4, PT ;  /* 0x0000000410007c0c */ /* 0x000fc8000bf06070 */
[----:B------:R-:W-:-:S13]  /*4730*/  ISETP.GE.U32.AND.EX P0, PT, R17, UR5, PT, P0 ;  /* 0x0000000511007c0c */ /* 0x000fda000bf06100 */
[----:B0-----:R-:W-:Y:S05]  /*4740*/  @P0 BRA `(.L_x_94) ;  /* 0x0000000400700947 */ /* 0x001fea0003800000 */
[----:B------:R-:W0:Y:S01]  /*4750*/  S2UR UR6, SR_CTAID.X ;  /* 0x00000000000679c3 */ /* 0x000e220000002500 */
[----:B------:R-:W-:Y:S01]  /*4760*/  ULDC.64 UR4, c[0x0][0x628] ;  /* 0x00018a0000047ab9 */ /* 0x000fe20000000a00 */
[----:B------:R-:W-:Y:S01]  /*4770*/  ULDC UR7, c[0x0][0x150] ;  /* 0x0000540000077ab9 */ /* 0x000fe20000000800 */
[----:B------:R-:W-:Y:S01]  /*4780*/  ISETP.NE.U32.AND P0, PT, RZ, UR4, PT ;  /* 0x00000004ff007c0c */ /* 0x000fe2000bf05070 */
[----:B------:R-:W-:Y:S01]  /*4790*/  ULDC UR15, c[0x0][0x630] ;  /* 0x00018c00000f7ab9 */ /* 0x000fe20000000800 */
[C---:B------:R-:W-:Y:S02]  /*47a0*/  R2UR UR16, R16.reuse ;  /* 0x00000000101072ca */ /* 0x040fe400000e0000 */
[----:B------:R-:W-:Y:S01]  /*47b0*/  ISETP.NE.AND.EX P0, PT, RZ, UR5, PT, P0 ;  /* 0x00000005ff007c0c */ /* 0x000fe2000bf05300 */
[----:B------:R-:W1:Y:S01]  /*47c0*/  S2UR UR17, SR_CTAID.Y ;  /* 0x00000000001179c3 */ /* 0x000e620000002600 */
[----:B------:R-:W-:Y:S02]  /*47d0*/  R2UR UR12, R16 ;  /* 0x00000000100c72ca */ /* 0x000fe400000e0000 */
[----:B------:R-:W-:-:S02]  /*47e0*/  R2UR UR13, R17 ;  /* 0x00000000110d72ca */ /* 0x000fc400000e0000 */
[----:B0-----:R-:W-:-:S05]  /*47f0*/  I2FP.F32.U32 R0, UR6 ;  /* 0x0000000600007c45 */ /* 0x001fca0008201000 */
[----:B------:R-:W-:Y:S01]  /*4800*/  FMUL R0, R0, UR7 ;  /* 0x0000000700007c20 */ /* 0x000fe20008400000 */
[----:B------:R-:W-:Y:S01]  /*4810*/  ULDC UR7, c[0x0][0x154] ;  /* 0x0000550000077ab9 */ /* 0x000fe20000000800 */
[----:B-1----:R-:W-:-:S04]  /*4820*/  I2FP.F32.U32 R2, UR17 ;  /* 0x0000001100027c45 */ /* 0x002fc80008201000 */
[----:B------:R-:W0:Y:S01]  /*4830*/  F2I.U32.TRUNC.NTZ R0, R0 ;  /* 0x0000000000007305 */ /* 0x000e22000020f000 */
[----:B------:R-:W-:Y:S01]  /*4840*/  FMUL R2, R2, UR7 ;  /* 0x0000000702027c20 */ /* 0x000fe20008400000 */
[----:B------:R-:W-:Y:S06]  /*4850*/  @!P0 BRA `(.L_x_95) ;  /* 0x0000000000308947 */ /* 0x000fec0003800000 */
        /* <DEDUP_REMOVED lines=12> */
.L_x_95:
[----:B------:R-:W-:Y:S01]  /*4920*/  USHF.R.U64 UR8, UR12, UR15, UR13 ;  /* 0x0000000f0c087299 */ /* 0x000fe2000800120d */
[----:B------:R-:W-:Y:S01]  /*4930*/  R2UR UR5, R17 ;  /* 0x00000000110572ca */ /* 0x000fe200000e0000 */
[----:B------:R-:W-:Y:S01]  /*4940*/  USHF.R.U32.HI UR4, URZ, UR15, UR13 ;  /* 0x0000000f3f047299 */ /* 0x000fe2000801160d */
[----:B------:R-:W1:Y:S01]  /*4950*/  F2I.U32.TRUNC.NTZ R2, R2 ;  /* 0x0000000200027305 */ /* 0x000e62000020f000 */
[----:B------:R-:W-:Y:S01]  /*4960*/  UIADD3 UR9, UP0, URZ, -UR8, URZ ;  /* 0x800000083f097290 */ /* 0x000fe2000ff1e03f */
[----:B------:R-:W-:Y:S01]  /*4970*/  ULDC.64 UR10, c[0x0][0x620] ;  /* 0x00018800000a7ab9 */ /* 0x000fe20000000a00 */
[----:B------:R-:W-:Y:S02]  /*4980*/  ULDC UR13, c[0x0][0x608] ;  /* 0x00018200000d7ab9 */ /* 0x000fe40000000800 */
[----:B------:R-:W-:Y:S01]  /*4990*/  UIADD3.X UR4, URZ, ~UR4, URZ, UP0, !UPT ;  /* 0x800000043f047290 */ /* 0x000fe200087fe43f */
[----:B------:R-:W-:Y:S01]  /*49a0*/  ULDC UR22, c[0x0][0x148] ;  /* 0x0000520000167ab9 */ /* 0x000fe20000000800 */
[----:B------:R-:W-:-:S02]  /*49b0*/  ULDC UR20, c[0x0][0x648] ;  /* 0x0001920000147ab9 */ /* 0x000fc40000000800 */
[----:B------:R-:W-:Y:S01]  /*49c0*/  UIMAD UR7, UR4, UR10, URZ ;  /* 0x0000000a040772a4 */ /* 0x000fe2000f8e023f */
[----:B------:R-:W-:Y:S02]  /*49d0*/  ULDC UR21, c[0x0][0x638] ;  /* 0x00018e0000157ab9 */ /* 0x000fe40000000800 */
[----:B------:R-:W-:Y:S01]  /*49e0*/  UMOV UR4, UR16 ;  /* 0x0000001000047c82 */ /* 0x000fe20008000000 */
[----:B------:R-:W-:Y:S02]  /*49f0*/  UIMAD UR7, UR9, UR11, UR7 ;  /* 0x0000000b090772a4 */ /* 0x000fe4000f8e0207 */
[----:B------:R-:W-:Y:S01]  /*4a00*/  UIMAD.WIDE.U32 UR4, UR9, UR10, UR4 ;  /* 0x0000000a090472a5 */ /* 0x000fe2000f8e0004 */
[----:B0-----:R-:W-:Y:S01]  /*4a10*/  R2UR UR10, R0 ;  /* 0x00000000000a72ca */ /* 0x001fe200000e0000 */
[----:B------:R-:W-:Y:S01]  /*4a20*/  ULDC UR16, c[0x0][0x658] ;  /* 0x0001960000107ab9 */ /* 0x000fe20000000800 */
[----:B-1----:R-:W-:Y:S01]  /*4a30*/  R2UR UR12, R2 ;  /* 0x00000000020c72ca */ /* 0x002fe200000e0000 */
[----:B------:R-:W-:Y:S01]  /*4a40*/  UIADD3 UR7, UR5, UR7, URZ ;  /* 0x0000000705077290 */ /* 0x000fe2000fffe03f */
[----:B------:R-:W-:-:S02]  /*4a50*/  ULDC UR11, c[0x0][0x144] ;  /* 0x00005100000b7ab9 */ /* 0x000fc40000000800 */
[----:B------:R-:W-:Y:S02]  /*4a60*/  ULDC UR5, c[0x0][0x618] ;  /* 0x0001860000057ab9 */ /* 0x000fe40000000800 */
[----:B------:R-:W-:Y:S02]  /*4a70*/  USHF.R.U64 UR9, UR4, UR5, UR7 ;  /* 0x0000000504097299 */ /* 0x000fe40008001207 */
[----:B------:R-:W-:-:S03]  /*4a80*/  USHF.R.U32.HI UR7, URZ, UR5, UR7 ;  /* 0x000000053f077299 */ /* 0x000fc60008011607 */
[----:B------:R-:W-:Y:S01]  /*4a90*/  ULDC.64 UR4, c[0x0][0x640] ;  /* 0x0001900000047ab9 */ /* 0x000fe20000000a00 */
[----:B------:R-:W-:Y:S01]  /*4aa0*/  USHF.R.U64 UR15, UR9, UR13, UR7 ;  /* 0x0000000d090f7299 */ /* 0x000fe20008001207 */
[----:B------:R-:W-:Y:S01]  /*4ab0*/  ISETP.NE.U32.AND P0, PT, RZ, UR4, PT ;  /* 0x00000004ff007c0c */ /* 0x000fe2000bf05070 */
[----:B------:R-:W-:Y:S02]  /*4ac0*/  USHF.R.U32.HI UR7, URZ, UR13, UR7 ;  /* 0x0000000d3f077299 */ /* 0x000fe40008011607 */
[----:B------:R-:W-:Y:S01]  /*4ad0*/  UIADD3 UR10, -UR10, URZ, URZ ;  /* 0x0000003f0a0a7290 */ /* 0x000fe2000fffe13f */
[----:B------:R-:W-:Y:S01]  /*4ae0*/  ISETP.NE.AND.EX P0, PT, RZ, UR5, PT, P0 ;  /* 0x00000005ff007c0c */ /* 0x000fe2000bf05300 */
[----:B------:R-:W-:Y:S02]  /*4af0*/  USHF.R.U64 UR14, UR15, UR16, UR7 ;  /* 0x000000100f0e7299 */ /* 0x000fe40008001207 */
[----:B------:R-:W-:Y:S02]  /*4b00*/  UIADD3 UR18, -UR12, URZ, URZ ;  /* 0x0000003f0c127290 */ /* 0x000fe4000fffe13f */
[----:B------:R-:W-:-:S02]  /*4b10*/  USHF.R.U32.HI UR13, URZ, UR16, UR7 ;  /* 0x000000103f0d7299 */ /* 0x000fc40008011607 */
[----:B------:R-:W-:Y:S01]  /*4b20*/  UIMAD UR19, UR11, UR10, UR6 ;  /* 0x0000000a0b1372a4 */ /* 0x000fe2000f8e0206 */
[----:B------:R-:W-:-:S05]  /*4b30*/  UMOV UR12, UR14 ;  /* 0x0000000e000c7c82 */ /* 0x000fca0008000000 */
[----:B------:R-:W-:Y:S06]  /*4b40*/  @!P0 BRA `(.L_x_96) ;  /* 0x0000000000288947 */ /* 0x000fec0003800000 */
        /* <DEDUP_REMOVED lines=10> */
.L_x_96:
[----:B------:R-:W-:Y:S01]  /*4bf0*/  UISETP.NE.AND UP0, UPT, UR38, URZ, UPT ;  /* 0x0000003f2600728c */ /* 0x000fe2000bf05270 */
[----:B------:R-:W-:Y:S01]  /*4c00*/  IMAD.MOV.U32 R0, RZ, RZ, 0x1 ;  /* 0x00000001ff007424 */ /* 0x000fe200078e00ff */
[----:B------:R-:W-:Y:S01]  /*4c10*/  USHF.R.U64 UR4, UR12, UR20, UR13 ;  /* 0x000000140c047299 */ /* 0x000fe2000800120d */
[----:B------:R-:W-:Y:S01]  /*4c20*/  IMAD.U32 R19, RZ, RZ, UR8 ;  /* 0x00000008ff137e24 */ /* 0x000fe2000f8e00ff */
[----:B------:R-:W-:Y:S02]  /*4c30*/  ULOP3.LUT UR15, UR15, UR45, URZ, 0xc0, !UPT ;  /* 0x0000002d0f0f7292 */ /* 0x000fe4000f8ec03f */
[----:B------:R-:W-:Y:S02]  /*4c40*/  UIADD3 UR5, -UR4, URZ, URZ ;  /* 0x0000003f04057290 */ /* 0x000fe4000fffe13f */
[----:B------:R-:W-:Y:S02]  /*4c50*/  ULOP3.LUT UR9, UR9, UR42, URZ, 0xc0, !UPT ;  /* 0x0000002a09097292 */ /* 0x000fe4000f8ec03f */
[----:B------:R-:W-:-:S02]  /*4c60*/  UIMAD UR4, UR43, UR4, UR15 ;  /* 0x000000042b0472a4 */ /* 0x000fc4000f8e020f */
[----:B------:R-:W-:Y:S02]  /*4c70*/  @UP0 UIMAD UR19, UR22, UR18, UR17 ;  /* 0x00000012161302a4 */ /* 0x000fe4000f8e0211 */
[----:B------:R-:W-:Y:S01]  /*4c80*/  UIMAD UR14, UR5, UR21, UR14 ;  /* 0x00000015050e72a4 */ /* 0x000fe2000f8e020e */
[----:B------:R-:W-:Y:S02]  /*4c90*/  ULDC UR6, c[0x0][0x600] ;  /* 0x0001800000067ab9 */ /* 0x000fe40000000800 */
[----:B------:R-:W-:Y:S01]  /*4ca0*/  ULDC UR5, c[0x0][0x610] ;  /* 0x0001840000057ab9 */ /* 0x000fe20000000800 */
[----:B------:R-:W-:Y:S02]  /*4cb0*/  UIMAD UR14, UR14, UR6, UR9 ;  /* 0x000000060e0e72a4 */ /* 0x000fe4000f8e0209 */
[----:B------:R-:W-:-:S04]  /*4cc0*/  UIMAD UR4, UR4, UR5, UR19 ;  /* 0x00000005040472a4 */ /* 0x000fc8000f8e0213 */
[----:B------:R-:W-:Y:S02]  /*4cd0*/  USEL UR5, UR14, UR4, !UP0 ;  /* 0x000000040e057287 */ /* 0x000fe4000c000000 */
[----:B------:R-:W-:-:S04]  /*4ce0*/  USEL UR4, UR4, UR14, !UP0 ;  /* 0x0000000e04047287 */ /* 0x000fc8000c000000 */
[----:B------:R-:W-:Y:S02]  /*4cf0*/  IMAD.U32 R2, RZ, RZ, UR5 ;  /* 0x00000005ff027e24 */ /* 0x000fe4000f8e00ff */
[----:B------:R-:W-:-:S07]  /*4d00*/  IMAD.U32 R18, RZ, RZ, UR4 ;  /* 0x00000004ff127e24 */ /* 0x000fce000f8e00ff */
.L_x_94:
[----:B------:R-:W-:Y:S01]  /*4d10*/  UIADD3 UR44, UR49, UR44, URZ ;  /* 0x0000002c312c7290 */ /* 0x000fe2000fffe03f */
[----:B------:R-:W-:Y:S02]  /*4d20*/  LOP3.LUT P0, RZ, R0, 0xff, RZ, 0xc0, !PT ;  /* 0x000000ff00ff7812 */ /* 0x000fe4000780c0ff */
[----:B------:R-:W-:Y:S01]  /*4d30*/  LOP3.LUT R66, R66, 0x1, RZ, 0x3c, !PT ;  /* 0x0000000142427812 */ /* 0x000fe200078e3cff */
[----:B------:R-:W-:Y:S02]  /*4d40*/  USHF.R.U32.HI UR4, URZ, 0x2, UR44 ;  /* 0x000000023f047899 */ /* 0x000fe4000801162c */
[----:B------:R-:W-:Y:S02]  /*4d50*/  UISETP.GT.U32.AND UP0, UPT, UR44, 0x3, UPT ;  /* 0x000000032c00788c */ /* 0x000fe4000bf04070 */
[----:B------:R-:W-:Y:S02]  /*4d60*/  ULOP3.LUT UR4, UR4, 0x1, URZ, 0xc0, !UPT ;  /* 0x0000000104047892 */ /* 0x000fe4000f8ec03f */
[----:B------:R-:W-:-:S02]  /*4d70*/  UISETP.LT.U32.AND UP0, UPT, UR49, 0x4, UP0 ;  /* 0x000000043100788c */ /* 0x000fc40008701070 */
[----:B------:R-:W-:Y:S02]  /*4d80*/  UISETP.NE.U32.AND UP1, UPT, UR4, 0x1, UPT ;  /* 0x000000010400788c */ /* 0x000fe4000bf25070 */
[----:B------:R-:W-:Y:S02]  /*4d90*/  USEL UR5, URZ, 0x1, !UP0 ;  /* 0x000000013f057887 */ /* 0x000fe4000c000000 */
[----:B------:R-:W-:Y:S02]  /*4da0*/  UISETP.GT.U32.AND UP1, UPT, UR49, 0x3, !UP1 ;  /* 0x000000033100788c */ /* 0x000fe4000cf24070 */
[----:B------:R-:W-:Y:S02]  /*4db0*/  ULOP3.LUT UR44, UR44, 0x3, URZ, 0xc0, !UPT ;  /* 0x000000032c2c7892 */ /* 0x000fe4000f8ec03f */
[----:B------:R-:W-:-:S04]  /*4dc0*/  USEL UR4, URZ, 0x1, !UP1 ;  /* 0x000000013f047887 */ /* 0x000fc8000c800000 */
[----:B------:R-:W-:Y:S01]  /*4dd0*/  ULOP3.LUT UR46, UR4, UR46, UR5, 0x96, !UPT ;  /* 0x0000002e042e7292 */ /* 0x000fe2000f8e9605 */
[----:B------:R-:W-:Y:S11]  /*4de0*/  @P0 BRA `(.L_x_97) ;  /* 0xffffffc8002c0947 */ /* 0x000ff6000383ffff */
[----:B------:R-:W-:Y:S05]  /*4df0*/  EXIT ;  /* 0x000000000000794d */ /* 0x000fea0003800000 */
.L_x_12:
[----:B------:R-:W-:-:S08]  /*4e00*/  ISETP.NE.AND P0, PT, RZ, UR8, PT ;  /* 0x00000008ff007c0c */ /* 0x000fd0000bf05270 */
[----:B-----5:R-:W0:-:S00]  /*4e10*/  USETMAXREG.DEALLOC.CTAPOOL 0x28 ;  /* 0x00000028000079c8 */ /* 0x020e0000080e0500 */
[----:B------:R-:W-:Y:S05]  /*4e20*/  @P0 EXIT ;  /* 0x000000000000094d */ /* 0x000fea0003800000 */
[----:B0-----:R-:W-:Y:S01]  /*4e30*/  LOP3.LUT P0, RZ, R0, 0xff, RZ, 0xc0, !PT ;  /* 0x000000ff00ff7812 */ /* 0x001fe2000780c0ff */
[----:B------:R-:W-:Y:S02]  /*4e40*/  IMAD.MOV.U32 R8, RZ, RZ, 0x1 ;  /* 0x00000001ff087424 */ /* 0x000fe400078e00ff */
[----:B------:R-:W-:-:S10]  /*4e50*/  IMAD.MOV.U32 R0, RZ, RZ, RZ ;  /* 0x000000ffff007224 */ /* 0x000fd400078e00ff */
[----:B------:R-:W-:Y:S05]  /*4e60*/  @!P0 BRA `(.L_x_98) ;  /* 0x0000000c003c8947 */ /* 0x000fea0003800000 */
[----:B------:R-:W-:Y:S01]  /*4e70*/  LOP3.LUT P0, RZ, R4, 0x1f, RZ, 0xc0, !PT ;  /* 0x0000001f04ff7812 */ /* 0x000fe2000780c0ff */
[----:B------:R-:W-:Y:S01]  /*4e80*/  ULDC UR5, c[0x0][0x658] ;  /* 0x0001960000057ab9 */ /* 0x000fe20000000800 */
[----:B------:R-:W-:Y:S01]  /*4e90*/  UMOV UR6, 0xffffffff ;  /* 0xffffffff00067882 */ /* 0x000fe20000000000 */
[----:B------:R-:W-:Y:S01]  /*4ea0*/  BSSY B0, `(.L_x_98) ;  /* 0x00000cb000007945 */ /* 0x000fe20003800000 */
[----:B------:R-:W-:Y:S01]  /*4eb0*/  USHF.L.U32 UR6, UR6, UR5, URZ ;  /* 0x0000000506067299 */ /* 0x000fe2000800063f */
[C---:B------:R-:W-:Y:S01]  /*4ec0*/  ISETP.NE.AND P3, PT, R3.reuse, RZ, PT ;  /* 0x000000ff0300720c */ /* 0x040fe20003f65270 */
[----:B------:R-:W-:Y:S01]  /*4ed0*/  IMAD.MOV.U32 R9, RZ, RZ, 0x1 ;  /* 0x00000001ff097424 */ /* 0x000fe200078e00ff */
[----:B------:R-:W-:Y:S01]  /*4ee0*/  ISETP.NE.OR P0, PT, R3, RZ, !P0 ;  /* 0x000000ff0300720c */ /* 0x000fe20004705670 */
[----:B------:R-:W-:Y:S01]  /*4ef0*/  IMAD.MOV.U32 R8, RZ, RZ, 0x1 ;  /* 0x00000001ff087424 */ /* 0x000fe200078e00ff */
[----:B------:R-:W-:Y:S01]  /*4f00*/  ULDC UR4, c[0x0][0x600] ;  /* 0x0001800000047ab9 */ /* 0x000fe20000000800 */
[----:B------:R-:W-:Y:S01]  /*4f10*/  IMAD.MOV.U32 R0, RZ, RZ, RZ ;  /* 0x000000ffff007224 */ /* 0x000fe200078e00ff */
[----:B------:R-:W-:Y:S01]  /*4f20*/  UMOV UR7, 0x1 ;  /* 0x0000000100077882 */ /* 0x000fe20000000000 */
[----:B------:R-:W-:-:S02]  /*4f30*/  UIADD3 UR13, UR37, 0x1, URZ ;  /* 0x00000001250d7890 */ /* 0x000fc4000fffe03f */
[----:B------:R-:W-:Y:S02]  /*4f40*/  ULOP3.LUT UR21, UR40, 0x2, URZ, 0xfc, !UPT ;  /* 0x0000000228157892 */ /* 0x000fe4000f8efc3f */
[----:B------:R-:W-:Y:S02]  /*4f50*/  UIADD3 UR4, UR4, -0x1, URZ ;  /* 0xffffffff04047890 */ /* 0x000fe4000fffe03f */
[----:B------:R-:W-:Y:S02]  /*4f60*/  USHF.L.U32 UR5, UR7, UR5, URZ ;  /* 0x0000000507057299 */ /* 0x000fe4000800063f */
[----:B------:R-:W-:Y:S01]  /*4f70*/  ULOP3.LUT UR6, URZ, UR6, URZ, 0x33, !UPT ;  /* 0x000000063f067292 */ /* 0x000fe2000f8e333f */
[----:B------:R-:W-:-:S11]  /*4f80*/  ULDC.64 UR30, c[0x0][0x198] ;  /* 0x00006600001e7ab9 */ /* 0x000fd60000000a00 */
.L_x_110:
[----:B------:R-:W-:-:S03]  /*4f90*/  UMOV UR7, 0xffffffff ;  /* 0xffffffff00077882 */ /* 0x000fc60000000000 */
[----:B------:R-:W-:Y:S05]  /*4fa0*/  BRA.DIV UR7, `(.L_x_99) ;  /* 0x0000001207047947 */ /* 0x000fea000b800000 */
[----:B------:R-:W-:-:S13]  /*4fb0*/  ELECT P6, URZ, PT ;  /* 0x00000000003f782f */ /* 0x000fda00038c0000 */
.L_x_123:
[----:B------:R-:W0:Y:S01]  /*4fc0*/  LDC R3, c[0x0][0x28c] ;  /* 0x0000a300ff037b82 */ /* 0x000e220000000800 */
[----:B------:R-:W-:Y:S01]  /*4fd0*/  BSSY B1, `(.L_x_100) ;  /* 0x0000042000017945 */ /* 0x000fe20003800000 */
[----:B0-----:R-:W-:-:S13]  /*4fe0*/  ISETP.LT.OR P6, PT, R3, 0x1, !P6 ;  /* 0x000000010300780c */ /* 0x001fda00077c1670 */
[----:B------:R-:W-:Y:S05]  /*4ff0*/  @P6 BRA `(.L_x_101) ;  /* 0x0000000000fc6947 */ /* 0x000fea0003800000 */
[----:B------:R-:W-:Y:S02]  /*5000*/  IMAD.SHL.U32 R6, R2, 0x40, RZ ;  /* 0x0000004002067824 */ /* 0x000fe400078e00ff */
[----:B------:R-:W-:Y:S02]  /*5010*/  IMAD.SHL.U32 R18, R18, 0x40, RZ ;  /* 0x0000004012127824 */ /* 0x000fe400078e00ff */
[----:B------:R-:W-:Y:S02]  /*5020*/  IMAD.MOV.U32 R11, RZ, RZ, RZ ;  /* 0x000000ffff0b7224 */ /* 0x000fe400078e00ff */
[----:B------:R-:W-:Y:S02]  /*5030*/  IMAD.U32 R12, RZ, RZ, UR13 ;  /* 0x0000000dff0c7e24 */ /* 0x000fe4000f8e00ff */
[----:B------:R-:W-:Y:S02]  /*5040*/  IMAD.MOV.U32 R2, RZ, RZ, R8 ;  /* 0x000000ffff027224 */ /* 0x000fe400078e0008 */
[----:B------:R-:W-:-:S07]  /*5050*/  IMAD.MOV.U32 R3, RZ, RZ, R0 ;  /* 0x000000ffff037224 */ /* 0x000fce00078e0000 */
.L_x_105:
[----:B------:R-:W0:Y:S01]  /*5060*/  S2R R5, SR_CgaCtaId ;  /* 0x0000000000057919 */ /* 0x000e220000008800 */
[----:B-1----:R-:W-:-:S04]  /*5070*/  MOV R4, 0x400 ;  /* 0x0000040000047802 */ /* 0x002fc80000000f00 */
[----:B0-----:R-:W-:Y:S02]  /*5080*/  LEA R10, R5, R4, 0x18 ;  /* 0x00000004050a7211 */ /* 0x001fe400078ec0ff */
[----:B------:R-:W-:Y:S01]  /*5090*/  SHF.L.U32 R4, R2, 0x1f, RZ ;  /* 0x0000001f02047819 */ /* 0x000fe200000006ff */
[----:B------:R-:W0:Y:S02]  /*50a0*/  @!P3 LDC R5, c[0x0][0x500] ;  /* 0x00014000ff05bb82 */ /* 0x000e240000000800 */
[----:B------:R-:W-:-:S04]  /*50b0*/  IMAD R7, R3, 0x8, R10 ;  /* 0x0000000803077824 */ /* 0x000fc800078e020a */
[----:B------:R-:W1:Y:S02]  /*50c0*/  SYNCS.PHASECHK.TRANS64.TRYWAIT P1, [R7+URZ+0x20], R4 ;  /* 0x00002004070075a7 */ /* 0x000e64000802017f */
[----:B-1----:R-:W-:Y:S05]  /*50d0*/  @!P1 BRA `(.L_x_102) ;  /* 0x0000000c00d89947 */ /* 0x002fea0003800000 */
.L_x_124:
[----:B------:R-:W-:Y:S01]  /*50e0*/  UPRMT UR7, UR21, 0x9910, URZ ;  /* 0x0000991015077896 */ /* 0x000fe2000800003f */
[----:B0-----:R0:W-:Y:S03]  /*50f0*/  @!P3 SYNCS.ARRIVE.TRANS64 RZ, [R7+URZ], R5 ;  /* 0x0000000507ffb9a7 */ /* 0x0011e6000800003f */
[----:B------:R-:W-:-:S06]  /*5100*/  UISETP.NE.AND UP0, UPT, UR7, 0x2, UPT ;  /* 0x000000020700788c */ /* 0x000fcc000bf05270 */
[----:B------:R-:W-:-:S13]  /*5110*/  PLOP3.LUT P1, PT, PT, PT, UP0, 0x80, 0x0 ;  /* 0x000000000000781c */ /* 0x000fda0003f2f008 */
[----:B0-----:R-:W-:Y:S05]  /*5120*/  @P1 BRA `(.L_x_103) ;  /* 0x0000000000041947 */ /* 0x001fea0003800000 */
[----:B------:R-:W-:Y:S01]  /*5130*/  BPT.TRAP 0x1 ;  /* 0x000000040000795c */ /* 0x000fe20000300000 */
.L_x_103:
[----:B------:R-:W-:Y:S05]  /*5140*/  @P0 BRA `(.L_x_104) ;  /* 0x0000000000040947 */ /* 0x000fea0003800000 */
[----:B------:R-:W-:Y:S01]  /*5150*/  BPT.TRAP 0x1 ;  /* 0x000000040000795c */ /* 0x000fe20000300000 */
.L_x_104:
[----:B------:R-:W-:Y:S01]  /*5160*/  IMAD R10, R3, 0x4000, R10 ;  /* 0x00004000030a7824 */ /* 0x000fe200078e020a */
[----:B------:R-:W-:Y:S01]  /*5170*/  R2UR UR34, R11 ;  /* 0x000000000b2272ca */ /* 0x000fe200000e0000 */
[----:B------:R-:W-:Y:S01]  /*5180*/  VIADD R12, R12, 0xffffffff ;  /* 0xffffffff0c0c7836 */ /* 0x000fe20000000000 */
[----:B------:R-:W-:Y:S01]  /*5190*/  R2UR UR33, R7 ;  /* 0x00000000072172ca */ /* 0x000fe200000e0000 */
[----:B------:R-:W-:Y:S01]  /*51a0*/  UIADD3 UR14, UP0, UR30, 0xf0, URZ ;  /* 0x000000f01e0e7890 */ /* 0x000fe2000ff1e03f */
[----:B------:R-:W-:Y:S01]  /*51b0*/  R2UR UR8, R10 ;  /* 0x000000000a0872ca */ /* 0x000fe200000e0000 */
[----:B------:R-:W-:Y:S01]  /*51c0*/  UIADD3 UR42, UP1, UR30, 0x1f0, URZ ;  /* 0x000001f01e2a7890 */ /* 0x000fe2000ff3e03f */
[----:B------:R-:W-:Y:S01]  /*51d0*/  R2UR UR35, R18 ;  /* 0x00000000122372ca */ /* 0x000fe200000e0000 */
[----:B------:R-:W-:Y:S01]  /*51e0*/  UIADD3.X UR15, URZ, UR31, URZ, UP0, !UPT ;  /* 0x0000001f3f0f7290 */ /* 0x000fe200087fe43f */
[----:B------:R-:W-:Y:S01]  /*51f0*/  R2UR UR36, R19 ;  /* 0x00000000132472ca */ /* 0x000fe200000e0000 */
[----:B------:R-:W-:Y:S01]  /*5200*/  UIADD3.X UR43, URZ, UR31, URZ, UP1, !UPT ;  /* 0x0000001f3f2b7290 */ /* 0x000fe20008ffe43f */
[----:B------:R-:W-:Y:S01]  /*5210*/  R2UR UR19, R6 ;  /* 0x00000000061372ca */ /* 0x000fe200000e0000 */
[----:B------:R-:W-:Y:S01]  /*5220*/  VIADD R3, R3, 0x1 ;  /* 0x0000000103037836 */ /* 0x000fe20000000000 */
[----:B------:R-:W-:Y:S01]  /*5230*/  ISETP.GT.AND P2, PT, R12, 0x1, PT ;  /* 0x000000010c00780c */ /* 0x000fe20003f44270 */
[----:B------:R-:W-:Y:S01]  /*5240*/  UIADD3 UR26, UR34, 0x20, URZ ;  /* 0x00000020221a7890 */ /* 0x000fe2000fffe03f */
[----:B------:R-:W-:Y:S01]  /*5250*/  VIADD R11, R11, 0x40 ;  /* 0x000000400b0b7836 */ /* 0x000fe20000000000 */
[----:B------:R-:W-:Y:S01]  /*5260*/  UMOV UR22, 0x0 ;  /* 0x0000000000167882 */ /* 0x000fe20000000000 */
[----:B------:R-:W-:Y:S01]  /*5270*/  UMOV UR23, 0x10000000 ;  /* 0x1000000000177882 */ /* 0x000fe20000000000 */
[----:B------:R-:W-:Y:S01]  /*5280*/  UIADD3 UR32, UR8, 0x180, URZ ;  /* 0x0000018008207890 */ /* 0x000fe2000fffe03f */
[----:B------:R-:W-:Y:S01]  /*5290*/  ISETP.NE.AND P1, PT, R3, 0x4, PT ;  /* 0x000000040300780c */ /* 0x000fe20003f25270 */
[----:B------:R-:W-:-:S02]  /*52a0*/  UIADD3 UR24, UR8, 0x2180, URZ ;  /* 0x0000218008187890 */ /* 0x000fc4000fffe03f */
[----:B------:R-:W-:Y:S01]  /*52b0*/  UIADD3 UR16, UR8, 0x10180, URZ ;  /* 0x0001018008107890 */ /* 0x000fe2000fffe03f */
[----:B------:R-:W-:Y:S01]  /*52c0*/  SEL R5, RZ, 0x1, P1 ;  /* 0x00000001ff057807 */ /* 0x000fe20000800000 */
[----:B------:R-:W-:Y:S01]  /*52d0*/  UIADD3 UR8, UR8, 0x12180, URZ ;  /* 0x0001218008087890 */ /* 0x000fe2000fffe03f */
[----:B------:R-:W-:Y:S01]  /*52e0*/  SEL R3, R3, RZ, P1 ;  /* 0x000000ff03037207 */ /* 0x000fe20000800000 */
[----:B------:R-:W-:Y:S01]  /*52f0*/  UMOV UR25, UR33 ;  /* 0x0000002100197c82 */ /* 0x000fe20008000000 */
[----:B------:R-:W-:Y:S01]  /*5300*/  UMOV UR27, UR35 ;  /* 0x00000023001b7c82 */ /* 0x000fe20008000000 */
[----:B------:R-:W-:Y:S01]  /*5310*/  UMOV UR28, UR36 ;  /* 0x00000024001c7c82 */ /* 0x000fe20008000000 */
[----:B------:R-:W-:Y:S01]  /*5320*/  UMOV UR17, UR33 ;  /* 0x0000002100117c82 */ /* 0x000fe20008000000 */
[----:B------:R-:W-:Y:S01]  /*5330*/  UMOV UR18, UR34 ;  /* 0x0000002200127c82 */ /* 0x000fe20008000000 */
[----:B------:R-:W-:Y:S01]  /*5340*/  UMOV UR20, UR36 ;  /* 0x0000002400147c82 */ /* 0x000fe20008000000 */
[----:B------:R0:W-:Y:S01]  /*5350*/  UTMALDG.3D [UR32], [UR14], desc[UR22] ;  /* 0x000016200e0075b4 */ /* 0x0001e20008011000 */
[----:B------:R-:W-:Y:S01]  /*5360*/  UMOV UR9, UR33 ;  /* 0x0000002100097c82 */ /* 0x000fe20008000000 */
[----:B------:R-:W-:Y:S01]  /*5370*/  UMOV UR11, UR19 ;  /* 0x00000013000b7c82 */ /* 0x000fe20008000000 */
[----:B------:R-:W-:Y:S01]  /*5380*/  UMOV UR12, UR36 ;  /* 0x00000024000c7c82 */ /* 0x000fe20008000000 */
[----:B------:R-:W-:Y:S01]  /*5390*/  UMOV UR10, UR26 ;  /* 0x0000001a000a7c82 */ /* 0x000fe20008000000 */
[----:B------:R-:W-:Y:S01]  /*53a0*/  LOP3.LUT R2, R2, R5, RZ, 0x3c, !PT ;  /* 0x0000000502027212 */ /* 0x000fe200078e3cff */
[----:B------:R0:W-:Y:S01]  /*53b0*/  UTMALDG.3D [UR24], [UR14], desc[UR22] ;  /* 0x000016180e0075b4 */ /* 0x0001e20008011000 */
[----:B------:R0:W-:Y:S01]  /*53c0*/  UTMALDG.3D [UR16], [UR42], desc[UR22] ;  /* 0x000016102a0075b4 */ /* 0x0001e20008011000 */
[----:B------:R0:W-:Y:S02]  /*53d0*/  UTMALDG.3D [UR8], [UR42], desc[UR22] ;  /* 0x000016082a0075b4 */ /* 0x0001e40008011000 */
[----:B0-----:R-:W-:Y:S05]  /*53e0*/  @P2 BRA `(.L_x_105) ;  /* 0xfffffffc001c2947 */ /* 0x001fea000383ffff */
.L_x_101:
[----:B------:R-:W-:Y:S05]  /*53f0*/  BSYNC B1 ;  /* 0x0000000000017941 */ /* 0x000fea0003800000 */
.L_x_100:
[----:B------:R-:W-:Y:S01]  /*5400*/  LOP3.LUT P4, RZ, R9, 0xff, RZ, 0xc0, !PT ;  /* 0x000000ff09ff7812 */ /* 0x000fe2000788c0ff */
[----:B------:R-:W-:Y:S01]  /*5410*/  VIADD R0, R0, UR37 ;  /* 0x0000002500007c36 */ /* 0x000fe20008000000 */
[----:B------:R-:W-:Y:S01]  /*5420*/  ULDC.64 UR8, c[0x0][0x650] ;  /* 0x0001940000087ab9 */ /* 0x000fe20000000a00 */
[----:B------:R-:W-:Y:S01]  /*5430*/  BSSY B1, `(.L_x_106) ;  /* 0x000006f000017945 */ /* 0x000fe20003800000 */
[----:B------:R-:W-:Y:S01]  /*5440*/  IMAD.MOV.U32 R18, RZ, RZ, -0x1 ;  /* 0xffffffffff127424 */ /* 0x000fe200078e00ff */
[----:B------:R-:W-:Y:S01]  /*5450*/  PRMT R9, RZ, 0x7610, R9 ;  /* 0x00007610ff097816 */ /* 0x000fe20000000009 */
[----:B------:R-:W-:Y:S01]  /*5460*/  IMAD.MOV.U32 R19, RZ, RZ, -0x1 ;  /* 0xffffffffff137424 */ /* 0x000fe200078e00ff */
[C---:B------:R-:W-:Y:S02]  /*5470*/  ISETP.GT.U32.AND P1, PT, R0.reuse, 0x3, PT ;  /* 0x000000030000780c */ /* 0x040fe40003f24070 */
[----:B------:R-:W-:Y:S02]  /*5480*/  SHF.R.U32.HI R2, RZ, 0x2, R0 ;  /* 0x00000002ff027819 */ /* 0x000fe40000011600 */
[----:B------:R-:W-:-:S02]  /*5490*/  LOP3.LUT R0, R0, 0x3, RZ, 0xc0, !PT ;  /* 0x0000000300007812 */ /* 0x000fc400078ec0ff */
[----:B-1----:R-:W0:Y:S01]  /*54a0*/  @P4 S2R R4, SR_CgaCtaId ;  /* 0x0000000000044919 */ /* 0x002e220000008800 */
[----:B------:R-:W-:Y:S02]  /*54b0*/  @P4 MOV R3, 0x400 ;  /* 0x0000040000034802 */ /* 0x000fe40000000f00 */
[----:B------:R-:W-:-:S04]  /*54c0*/  LOP3.LUT R2, R2, 0x1, RZ, 0xc0, !PT ;  /* 0x0000000102027812 */ /* 0x000fc800078ec0ff */
[----:B------:R-:W-:Y:S02]  /*54d0*/  ISETP.NE.U32.AND P2, PT, R2, 0x1, PT ;  /* 0x000000010200780c */ /* 0x000fe40003f45070 */
[----:B0-----:R-:W-:Y:S01]  /*54e0*/  @P4 LEA R3, R4, R3, 0x18 ;  /* 0x0000000304034211 */ /* 0x001fe200078ec0ff */
[----:B------:R-:W-:-:S03]  /*54f0*/  IMAD.U32 R4, RZ, RZ, UR37 ;  /* 0x00000025ff047e24 */ /* 0x000fc6000f8e00ff */
[----:B------:R0:W-:Y:S01]  /*5500*/  @P4 SYNCS.ARRIVE.TRANS64.A1T0 RZ, [R3+URZ+0x78], RZ ;  /* 0x000078ff03ff49a7 */ /* 0x0001e2000810003f */
[----:B------:R-:W-:Y:S02]  /*5510*/  IADD3 R16, P4, R16, UR54, RZ ;  /* 0x0000003610107c10 */ /* 0x000fe4000ff9e0ff */
[----:B------:R-:W-:Y:S02]  /*5520*/  ISETP.LT.U32.AND P1, PT, R4, 0x4, P1 ;  /* 0x000000040400780c */ /* 0x000fe40000f21070 */
[----:B------:R-:W-:Y:S02]  /*5530*/  IADD3.X R17, R17, UR39, RZ, P4, !PT ;  /* 0x0000002711117c10 */ /* 0x000fe4000a7fe4ff */
[----:B------:R-:W-:Y:S02]  /*5540*/  ISETP.GE.U32.AND P4, PT, R16, UR8, PT ;  /* 0x0000000810007c0c */ /* 0x000fe4000bf86070 */
[----:B0-----:R-:W-:Y:S02]  /*5550*/  SEL R3, RZ, 0x1, !P1 ;  /* 0x00000001ff037807 */ /* 0x001fe40004800000 */
[----:B------:R-:W-:-:S02]  /*5560*/  ISETP.GE.U32.AND.EX P1, PT, R17, UR9, PT, P4 ;  /* 0x0000000911007c0c */ /* 0x000fc4000bf26140 */
[----:B------:R-:W-:-:S04]  /*5570*/  ISETP.GT.U32.AND P2, PT, R4, 0x3, !P2 ;  /* 0x000000030400780c */ /* 0x000fc80005744070 */
[----:B------:R-:W-:-:S04]  /*5580*/  SEL R2, RZ, 0x1, !P2 ;  /* 0x00000001ff027807 */ /* 0x000fc80005000000 */
[--C-:B------:R-:W-:Y:S01]  /*5590*/  LOP3.LUT R8, R2, R8, R3.reuse, 0x96, !PT ;  /* 0x0000000802087212 */ /* 0x100fe200078e9603 */
[----:B------:R-:W-:Y:S01]  /*55a0*/  IMAD.MOV.U32 R2, RZ, RZ, -0x1 ;  /* 0xffffffffff027424 */ /* 0x000fe200078e00ff */
[----:B------:R-:W-:Y:S01]  /*55b0*/  PRMT R3, RZ, 0x7610, R3 ;  /* 0x00007610ff037816 */ /* 0x000fe20000000003 */
[----:B------:R-:W-:Y:S06]  /*55c0*/  @P1 BRA `(.L_x_107) ;  /* 0x0000000400541947 */ /* 0x000fec0003800000 */
[----:B------:R-:W0:Y:S01]  /*55d0*/  S2UR UR7, SR_CTAID.X ;  /* 0x00000000000779c3 */ /* 0x000e220000002500 */
[----:B------:R-:W-:Y:S01]  /*55e0*/  ULDC.64 UR8, c[0x0][0x628] ;  /* 0x00018a0000087ab9 */ /* 0x000fe20000000a00 */
[----:B------:R-:W-:Y:S01]  /*55f0*/  ULDC UR10, c[0x0][0x150] ;  /* 0x00005400000a7ab9 */ /* 0x000fe20000000800 */
[----:B------:R-:W-:Y:S01]  /*5600*/  ISETP.NE.U32.AND P1, PT, RZ, UR8, PT ;  /* 0x00000008ff007c0c */ /* 0x000fe2000bf25070 */
[----:B------:R-:W-:Y:S01]  /*5610*/  ULDC UR11, c[0x0][0x630] ;  /* 0x00018c00000b7ab9 */ /* 0x000fe20000000800 */
[----:B------:R-:W-:Y:S01]  /*5620*/  ULDC UR14, c[0x0][0x154] ;  /* 0x00005500000e7ab9 */ /* 0x000fe20000000800 */
[----:B------:R-:W-:Y:S01]  /*5630*/  IMAD.MOV.U32 R2, RZ, RZ, R16 ;  /* 0x000000ffff027224 */ /* 0x000fe200078e0010 */
[----:B------:R-:W-:Y:S01]  /*5640*/  ISETP.NE.AND.EX P1, PT, RZ, UR9, PT, P1 ;  /* 0x00000009ff007c0c */ /* 0x000fe2000bf25310 */
[----:B------:R-:W1:Y:S01]  /*5650*/  S2UR UR12, SR_CTAID.Y ;  /* 0x00000000000c79c3 */ /* 0x000e620000002600 */
[----:B0-----:R-:W-:-:S05]  /*5660*/  I2FP.F32.U32 R3, UR7 ;  /* 0x0000000700037c45 */ /* 0x001fca0008201000 */
[----:B------:R-:W-:Y:S01]  /*5670*/  FMUL R10, R3, UR10 ;  /* 0x0000000a030a7c20 */ /* 0x000fe20008400000 */
[----:B------:R-:W-:-:S05]  /*5680*/  IMAD.MOV.U32 R3, RZ, RZ, R17 ;  /* 0x000000ffff037224 */ /* 0x000fca00078e0011 */
[----:B------:R-:W-:Y:S05]  /*5690*/  @!P1 BRA `(.L_x_108) ;  /* 0x0000000000289947 */ /* 0x000fea0003800000 */
[----:B------:R-:W-:Y:S02]  /*56a0*/  ULDC UR10, c[0x0][0x634] ;  /* 0x00018d00000a7ab9 */ /* 0x000fe40000000800 */
[----:B------:R-:W-:-:S05]  /*56b0*/  IADD3 R7, P1, R16, UR10, RZ ;  /* 0x0000000a10077c10 */ /* 0x000fca000ff3e0ff */
[----:B------:R-:W-:-:S04]  /*56c0*/  IMAD.X R11, RZ, RZ, R17, P1 ;  /* 0x000000ffff0b7224 */ /* 0x000fc800008e0611 */
[----:B------:R-:W-:-:S04]  /*56d0*/  IMAD.WIDE.U32 R4, R11, UR8, RZ ;  /* 0x000000080b047c25 */ /* 0x000fc8000f8e00ff */
[----:B------:R-:W-:-:S04]  /*56e0*/  IMAD.WIDE.U32 R4, P1, R7, UR9, R4 ;  /* 0x0000000907047c25 */ /* 0x000fc8000f820004 */
[----:B------:R-:W-:-:S04]  /*56f0*/  IMAD.WIDE.U32 R6, R7, UR8, RZ ;  /* 0x0000000807067c25 */ /* 0x000fc8000f8e00ff */
[----:B------:R-:W-:Y:S01]  /*5700*/  IMAD.X R3, RZ, RZ, RZ, P1 ;  /* 0x000000ffff037224 */ /* 0x000fe200008e06ff */
[----:B------:R-:W-:Y:S01]  /*5710*/  IADD3 RZ, P1, R7, R4, RZ ;  /* 0x0000000407ff7210 */ /* 0x000fe20007f3e0ff */
[----:B------:R-:W-:-:S04]  /*5720*/  IMAD.MOV.U32 R2, RZ, RZ, R5 ;  /* 0x000000ffff027224 */ /* 0x000fc800078e0005 */
[----:B------:R-:W-:-:S08]  /*5730*/  IMAD.WIDE.U32.X R2, R11, UR9, R2, P1 ;  /* 0x000000090b027c25 */ /* 0x000fd000088e0402 */
.L_x_108:
[--C-:B------:R-:W-:Y:S01]  /*5740*/  SHF.R.U64 R19, R2, UR11, R3.reuse ;  /* 0x0000000b02137c19 */ /* 0x100fe20008001203 */
[----:B------:R-:W0:Y:S01]  /*5750*/  F2I.U32.TRUNC.NTZ R10, R10 ;  /* 0x0000000a000a7305 */ /* 0x000e22000020f000 */
[----:B------:R-:W-:Y:S01]  /*5760*/  SHF.R.U32.HI R2, RZ, UR11, R3 ;  /* 0x0000000bff027c19 */ /* 0x000fe20008011603 */
[----:B------:R-:W-:Y:S01]  /*5770*/  ULDC.64 UR8, c[0x0][0x620] ;  /* 0x0001880000087ab9 */ /* 0x000fe20000000a00 */
[----:B------:R-:W-:Y:S01]  /*5780*/  IADD3 R5, P1, RZ, -R19, RZ ;  /* 0x80000013ff057210 */ /* 0x000fe20007f3e0ff */
[----:B------:R-:W2:Y:S01]  /*5790*/  LDC R15, c[0x0][0x610] ;  /* 0x00018400ff0f7b82 */ /* 0x000ea20000000800 */
[----:B-1----:R-:W-:Y:S01]  /*57a0*/  I2FP.F32.U32 R4, UR12 ;  /* 0x0000000c00047c45 */ /* 0x002fe20008201000 */
[----:B------:R-:W-:Y:S01]  /*57b0*/  ULDC UR11, c[0x0][0x658] ;  /* 0x00019600000b7ab9 */ /* 0x000fe20000000800 */
[----:B------:R-:W-:Y:S01]  /*57c0*/  ULDC UR16, c[0x0][0x648] ;  /* 0x0001920000107ab9 */ /* 0x000fe20000000800 */
[----:B------:R-:W-:Y:S02]  /*57d0*/  IMAD.X R2, RZ, RZ, ~R2, P1 ;  /* 0x000000ffff027224 */ /* 0x000fe400008e0e02 */
[----:B------:R-:W-:Y:S01]  /*57e0*/  FMUL R6, R4, UR14 ;  /* 0x0000000e04067c20 */ /* 0x000fe20008400000 */
[----:B------:R-:W-:Y:S01]  /*57f0*/  ULDC.64 UR14, c[0x0][0x640] ;  /* 0x00019000000e7ab9 */ /* 0x000fe20000000a00 */
[----:B------:R-:W-:Y:S01]  /*5800*/  IMAD R4, R2, UR8, RZ ;  /* 0x0000000802047c24 */ /* 0x000fe2000f8e02ff */
[----:B------:R-:W-:Y:S01]  /*5810*/  ISETP.NE.U32.AND P1, PT, RZ, UR14, PT ;  /* 0x0000000eff007c0c */ /* 0x000fe2000bf25070 */
[C---:B------:R-:W-:Y:S01]  /*5820*/  IMAD.WIDE.U32 R2, R5.reuse, UR8, R16 ;  /* 0x0000000805027c25 */ /* 0x040fe2000f8e0010 */
[----:B0-----:R-:W-:Y:S01]  /*5830*/  R2UR UR8, R10 ;  /* 0x000000000a0872ca */ /* 0x001fe200000e0000 */
[----:B------:R-:W0:Y:S01]  /*5840*/  F2I.U32.TRUNC.NTZ R6, R6 ;  /* 0x0000000600067305 */ /* 0x000e22000020f000 */
[----:B------:R-:W-:Y:S01]  /*5850*/  ISETP.NE.AND.EX P1, PT, RZ, UR15, PT, P1 ;  /* 0x0000000fff007c0c */ /* 0x000fe2000bf25310 */
[----:B------:R-:W-:Y:S01]  /*5860*/  IMAD R5, R5, UR9, R4 ;  /* 0x0000000905057c24 */ /* 0x000fe2000f8e0204 */
[----:B------:R-:W-:-:S03]  /*5870*/  ULDC UR9, c[0x0][0x618] ;  /* 0x0001860000097ab9 */ /* 0x000fc60000000800 */
[----:B------:R-:W-:-:S05]  /*5880*/  IMAD.IADD R3, R3, 0x1, R5 ;  /* 0x0000000103037824 */ /* 0x000fca00078e0205 */
[--C-:B------:R-:W-:Y:S02]  /*5890*/  SHF.R.U64 R10, R2, UR9, R3.reuse ;  /* 0x00000009020a7c19 */ /* 0x100fe40008001203 */
[----:B------:R-:W-:Y:S01]  /*58a0*/  SHF.R.U32.HI R3, RZ, UR9, R3 ;  /* 0x00000009ff037c19 */ /* 0x000fe20008011603 */
[----:B------:R-:W-:Y:S01]  /*58b0*/  ULDC UR9, c[0x0][0x608] ;  /* 0x0001820000097ab9 */ /* 0x000fe20000000800 */
[----:B0-----:R-:W-:Y:S02]  /*58c0*/  R2UR UR10, R6 ;  /* 0x00000000060a72ca */ /* 0x001fe400000e0000 */
[--C-:B------:R-:W-:Y:S02]  /*58d0*/  SHF.R.U64 R12, R10, UR9, R3.reuse ;  /* 0x000000090a0c7c19 */ /* 0x100fe40008001203 */
[----:B------:R-:W-:Y:S01]  /*58e0*/  SHF.R.U32.HI R3, RZ, UR9, R3 ;  /* 0x00000009ff037c19 */ /* 0x000fe20008011603 */
[----:B------:R-:W-:-:S03]  /*58f0*/  UIADD3 UR9, -UR8, URZ, URZ ;  /* 0x0000003f08097290 */ /* 0x000fc6000fffe13f */
[--C-:B------:R-:W-:Y:S01]  /*5900*/  SHF.R.U64 R13, R12, UR11, R3.reuse ;  /* 0x0000000b0c0d7c19 */ /* 0x100fe20008001203 */
[----:B------:R-:W-:Y:S01]  /*5910*/  ULDC UR8, c[0x0][0x144] ;  /* 0x0000510000087ab9 */ /* 0x000fe20000000800 */
[----:B------:R-:W-:-:S03]  /*5920*/  SHF.R.U32.HI R3, RZ, UR11, R3 ;  /* 0x0000000bff037c19 */ /* 0x000fc60008011603 */
[----:B------:R-:W-:Y:S01]  /*5930*/  IMAD.MOV.U32 R2, RZ, RZ, R13 ;  /* 0x000000ffff027224 */ /* 0x000fe200078e000d */
[----:B------:R-:W-:Y:S06]  /*5940*/  @!P1 BRA `(.L_x_109) ;  /* 0x0000000000289947 */ /* 0x000fec0003800000 */
        /* <DEDUP_REMOVED lines=10> */
.L_x_109:
[----:B------:R-:W-:Y:S01]  /*59f0*/  UISETP.NE.AND UP0, UPT, UR38, URZ, UPT ;  /* 0x0000003f2600728c */ /* 0x000fe2000bf05270 */
[----:B------:R-:W-:Y:S01]  /*5a00*/  SHF.R.U64 R3, R2, UR16, R3 ;  /* 0x0000001002037c19 */ /* 0x000fe20008001203 */
[----:B------:R-:W-:Y:S01]  /*5a10*/  UIADD3 UR10, -UR10, URZ, URZ ;  /* 0x0000003f0a0a7290 */ /* 0x000fe2000fffe13f */
[----:B------:R-:W-:Y:S01]  /*5a20*/  LOP3.LUT R2, R12, UR6, RZ, 0xc0, !PT ;  /* 0x000000060c027c12 */ /* 0x000fe2000f8ec0ff */
[----:B------:R-:W-:Y:S01]  /*5a30*/  UIMAD UR7, UR8, UR9, UR7 ;  /* 0x00000009080772a4 */ /* 0x000fe2000f8e0207 */
[----:B------:R-:W-:Y:S01]  /*5a40*/  LOP3.LUT R5, R10, UR4, RZ, 0xc0, !PT ;  /* 0x000000040a057c12 */ /* 0x000fe2000f8ec0ff */
[----:B------:R-:W-:Y:S01]  /*5a50*/  IMAD.MOV R4, RZ, RZ, -R3 ;  /* 0x000000ffff047224 */ /* 0x000fe200078e0a03 */
[----:B------:R-:W-:Y:S01]  /*5a60*/  ULDC UR8, c[0x0][0x148] ;  /* 0x0000520000087ab9 */ /* 0x000fe20000000800 */
[----:B------:R-:W-:Y:S01]  /*5a70*/  IMAD R18, R3, UR5, R2 ;  /* 0x0000000503127c24 */ /* 0x000fe2000f8e0202 */
[----:B------:R-:W-:Y:S01]  /*5a80*/  PLOP3.LUT P1, PT, PT, PT, UP0, 0x80, 0x0 ;  /* 0x000000000000781c */ /* 0x000fe20003f2f008 */
[----:B------:R-:W-:Y:S01]  /*5a90*/  IMAD.MOV.U32 R3, RZ, RZ, 0x1 ;  /* 0x00000001ff037424 */ /* 0x000fe200078e00ff */
[----:B------:R-:W-:-:S03]  /*5aa0*/  @UP0 UIMAD UR7, UR8, UR10, UR12 ;  /* 0x0000000a080702a4 */ /* 0x000fc6000f8e020c */
[----:B------:R-:W-:Y:S02]  /*5ab0*/  ULDC UR8, c[0x0][0x638] ;  /* 0x00018e0000087ab9 */ /* 0x000fe40000000800 */
[----:B------:R-:W-:Y:S02]  /*5ac0*/  IMAD R2, R4, UR8, R13 ;  /* 0x0000000804027c24 */ /* 0x000fe4000f8e020d */
[----:B--2---:R-:W-:Y:S01]  /*5ad0*/  IMAD R18, R18, R15, UR7 ;  /* 0x0000000712127e24 */ /* 0x004fe2000f8e020f */
[----:B------:R-:W-:Y:S02]  /*5ae0*/  ULDC UR7, c[0x0][0x600] ;  /* 0x0001800000077ab9 */ /* 0x000fe40000000800 */
[----:B------:R-:W-:-:S05]  /*5af0*/  IMAD R5, R2, UR7, R5 ;  /* 0x0000000702057c24 */ /* 0x000fca000f8e0205 */
[----:B------:R-:W-:Y:S02]  /*5b00*/  SEL R2, R5, R18, !P1 ;  /* 0x0000001205027207 */ /* 0x000fe40004800000 */
[----:B------:R-:W-:-:S07]  /*5b10*/  SEL R18, R18, R5, !P1 ;  /* 0x0000000512127207 */ /* 0x000fce0004800000 */
.L_x_107:
[----:B------:R-:W-:Y:S05]  /*5b20*/  BSYNC B1 ;  /* 0x0000000000017941 */ /* 0x000fea0003800000 */
.L_x_106:
[----:B------:R-:W-:-:S13]  /*5b30*/  LOP3.LUT P1, RZ, R3, 0xff, RZ, 0xc0, !PT ;  /* 0x000000ff03ff7812 */ /* 0x000fda000782c0ff */
[----:B------:R-:W-:Y:S05]  /*5b40*/  @P1 BRA `(.L_x_110) ;  /* 0xfffffff400101947 */ /* 0x000fea000383ffff */
[----:B------:R-:W-:Y:S05]  /*5b50*/  BSYNC B0 ;  /* 0x0000000000007941 */ /* 0x000fea0003800000 */
.L_x_98:
[----:B------:R-:W-:-:S03]  /*5b60*/  UMOV UR7, 0xffffffff ;  /* 0xffffffff00077882 */ /* 0x000fc60000000000 */
[----:B------:R-:W-:Y:S05]  /*5b70*/  BRA.DIV UR7, `(.L_x_111) ;  /* 0x0000000607447947 */ /* 0x000fea000b800000 */
[----:B------:R-:W-:-:S13]  /*5b80*/  ELECT P6, URZ, PT ;  /* 0x00000000003f782f */ /* 0x000fda00038c0000 */
.L_x_127:
[----:B------:R-:W-:Y:S04]  /*5b90*/  BSSY B0, `(.L_x_112) ;  /* 0x000002c000007945 */ /* 0x000fe80003800000 */
[----:B------:R-:W-:Y:S05]  /*5ba0*/  @!P6 BRA `(.L_x_113) ;  /* 0x0000000000a8e947 */ /* 0x000fea0003800000 */
[----:B------:R-:W-:-:S04]  /*5bb0*/  ULOP3.LUT UR7, UR40, 0x2, URZ, 0xfc, !UPT ;  /* 0x0000000228077892 */ /* 0x000fc8000f8efc3f */
[----:B------:R-:W-:-:S06]  /*5bc0*/  UISETP.NE.AND UP0, UPT, UR7, 0x3, UPT ;  /* 0x000000030700788c */ /* 0x000fcc000bf05270 */
[----:B------:R-:W-:-:S13]  /*5bd0*/  PLOP3.LUT P0, PT, PT, PT, UP0, 0x80, 0x0 ;  /* 0x000000000000781c */ /* 0x000fda0003f0f008 */
[----:B------:R-:W-:Y:S05]  /*5be0*/  @!P0 BRA `(.L_x_114) ;  /* 0x0000000000048947 */ /* 0x000fea0003800000 */
[----:B------:R-:W-:Y:S01]  /*5bf0*/  BPT.TRAP 0x1 ;  /* 0x000000040000795c */ /* 0x000fe20000300000 */
.L_x_114:
[----:B------:R-:W0:Y:S01]  /*5c00*/  S2R R3, SR_CgaCtaId ;  /* 0x0000000000037919 */ /* 0x000e220000008800 */
[----:B------:R-:W-:-:S04]  /*5c10*/  MOV R2, 0x400 ;  /* 0x0000040000027802 */ /* 0x000fc80000000f00 */
[----:B0-----:R-:W-:Y:S02]  /*5c20*/  LEA R3, R3, R2, 0x18 ;  /* 0x0000000203037211 */ /* 0x001fe400078ec0ff */
[----:B------:R-:W-:-:S03]  /*5c30*/  SHF.L.U32 R2, R8, 0x1f, RZ ;  /* 0x0000001f08027819 */ /* 0x000fc600000006ff */
[----:B------:R-:W-:-:S04]  /*5c40*/  VIADD R3, R3, 0x20 ;  /* 0x0000002003037836 */ /* 0x000fc80000000000 */
[C---:B------:R-:W-:Y:S02]  /*5c50*/  IMAD R7, R0.reuse, 0x8, R3 ;  /* 0x0000000800077824 */ /* 0x040fe400078e0203 */
[----:B------:R-:W-:Y:S02]  /*5c60*/  VIADD R0, R0, 0x1 ;  /* 0x0000000100007836 */ /* 0x000fe40000000000 */
[----:B------:R-:W0:Y:S03]  /*5c70*/  SYNCS.PHASECHK.TRANS64.TRYWAIT P0, [R7+URZ], R2 ;  /* 0x00000002070075a7 */ /* 0x000e26000800017f */
[----:B------:R-:W-:-:S04]  /*5c80*/  ISETP.NE.AND P1, PT, R0, 0x4, PT ;  /* 0x000000040000780c */ /* 0x000fc80003f25270 */
[----:B------:R-:W-:Y:S02]  /*5c90*/  SEL R5, RZ, 0x1, P1 ;  /* 0x00000001ff057807 */ /* 0x000fe40000800000 */
[----:B------:R-:W-:Y:S02]  /*5ca0*/  SEL R0, R0, RZ, P1 ;  /* 0x000000ff00007207 */ /* 0x000fe40000800000 */
[----:B------:R-:W-:-:S03]  /*5cb0*/  LOP3.LUT R5, R8, R5, RZ, 0x3c, !PT ;  /* 0x0000000508057212 */ /* 0x000fc600078e3cff */
[----:B------:R-:W-:Y:S01]  /*5cc0*/  IMAD R9, R0, 0x8, R3 ;  /* 0x0000000800097824 */ /* 0x000fe200078e0203 */
[----:B------:R-:W-:Y:S01]  /*5cd0*/  SHF.L.U32 R4, R5, 0x1f, RZ ;  /* 0x0000001f05047819 */ /* 0x000fe200000006ff */
[----:B0-----:R-:W-:Y:S06]  /*5ce0*/  @!P0 BRA `(.L_x_115) ;  /* 0x0000000400088947 */ /* 0x001fec0003800000 */
.L_x_128:
[----:B------:R-:W1:Y:S01]  /*5cf0*/  SYNCS.PHASECHK.TRANS64.TRYWAIT P0, [R9+URZ], R4 ;  /* 0x00000004090075a7 */ /* 0x000e62000800017f */
[----:B------:R-:W-:-:S05]  /*5d00*/  VIADD R0, R0, 0x1 ;  /* 0x0000000100007836 */ /* 0x000fca0000000000 */
[----:B------:R-:W-:-:S04]  /*5d10*/  ISETP.NE.AND P1, PT, R0, 0x4, PT ;  /* 0x000000040000780c */ /* 0x000fc80003f25270 */
[----:B0-----:R-:W-:Y:S02]  /*5d20*/  SEL R2, RZ, 0x1, P1 ;  /* 0x00000001ff027807 */ /* 0x001fe40000800000 */
[----:B------:R-:W-:Y:S02]  /*5d30*/  SEL R0, R0, RZ, P1 ;  /* 0x000000ff00007207 */ /* 0x000fe40000800000 */
[----:B------:R-:W-:-:S03]  /*5d40*/  LOP3.LUT R7, R5, R2, RZ, 0x3c, !PT ;  /* 0x0000000205077212 */ /* 0x000fc600078e3cff */
[----:B------:R-:W-:Y:S01]  /*5d50*/  IMAD R6, R0, 0x8, R3 ;  /* 0x0000000800067824 */ /* 0x000fe200078e0203 */
[----:B------:R-:W-:Y:S01]  /*5d60*/  SHF.L.U32 R5, R7, 0x1f, RZ ;  /* 0x0000001f07057819 */ /* 0x000fe200000006ff */
[----:B-1----:R-:W-:Y:S06]  /*5d70*/  @!P0 BRA `(.L_x_116) ;  /* 0x0000000000f88947 */ /* 0x002fec0003800000 */
.L_x_129:
[----:B------:R-:W1:Y:S01]  /*5d80*/  SYNCS.PHASECHK.TRANS64.TRYWAIT P0, [R6+URZ], R5 ;  /* 0x00000005060075a7 */ /* 0x000e62000800017f */
[----:B------:R-:W-:-:S05]  /*5d90*/  VIADD R0, R0, 0x1 ;  /* 0x0000000100007836 */ /* 0x000fca0000000000 */
[----:B------:R-:W-:-:S04]  /*5da0*/  ISETP.NE.AND P1, PT, R0, 0x4, PT ;  /* 0x000000040000780c */ /* 0x000fc80003f25270 */
[----:B------:R-:W-:Y:S02]  /*5db0*/  SEL R2, RZ, 0x1, P1 ;  /* 0x00000001ff027807 */ /* 0x000fe40000800000 */
[----:B------:R-:W-:Y:S02]  /*5dc0*/  SEL R0, R0, RZ, P1 ;  /* 0x000000ff00007207 */ /* 0x000fe40000800000 */
[----:B------:R-:W-:Y:S01]  /*5dd0*/  LOP3.LUT R2, R7, R2, RZ, 0x3c, !PT ;  /* 0x0000000207027212 */ /* 0x000fe200078e3cff */
[----:B-1----:R-:W-:Y:S06]  /*5de0*/  @!P0 BRA `(.L_x_117) ;  /* 0x0000000000f08947 */ /* 0x002fec0003800000 */
.L_x_130:
[----:B------:R-:W-:Y:S01]  /*5df0*/  IMAD R3, R0, 0x8, R3 ;  /* 0x0000000800037824 */ /* 0x000fe200078e0203 */
[----:B------:R-:W-:-:S07]  /*5e00*/  SHF.L.U32 R0, R2, 0x1f, RZ ;  /* 0x0000001f02007819 */ /* 0x000fce00000006ff */
.L_x_118:
[----:B--2---:R2:W3:Y:S02]  /*5e10*/  SYNCS.PHASECHK.TRANS64.TRYWAIT P0, [R3+URZ], R0 ;  /* 0x00000000030075a7 */ /* 0x0044e4000800017f */
[----:B---3--:R-:W-:Y:S05]  /*5e20*/  @!P0 NANOSLEEP.SYNCS 0x989680 ;  /* 0x009896800000895d */ /* 0x008fea0003900000 */
[----:B------:R-:W3:Y:S02]  /*5e30*/  @!P0 SYNCS.PHASECHK.TRANS64 P0, [R3+URZ], R0 ;  /* 0x00000000030085a7 */ /* 0x000ee4000800007f */
[----:B---3--:R-:W-:Y:S05]  /*5e40*/  @!P0 BRA `(.L_x_118) ;  /* 0xfffffffc00f08947 */ /* 0x008fea000383ffff */
.L_x_113:
[----:B------:R-:W-:Y:S05]  /*5e50*/  BSYNC B0 ;  /* 0x0000000000007941 */ /* 0x000fea0003800000 */
.L_x_112:
[----:B------:R-:W-:Y:S05]  /*5e60*/  EXIT ;  /* 0x000000000000794d */ /* 0x000fea0003800000 */
.L_x_14:
[----:B0-----:R0:W1:Y:S02]  /*5e70*/  SYNCS.PHASECHK.TRANS64.TRYWAIT P0, [R63+URZ+-0x8], R0 ;  /* 0xfffff8003f0075a7 */ /* 0x001064000800017f */
[----:B-1----:R-:W-:Y:S05]  /*5e80*/  @!P0 NANOSLEEP.SYNCS 0x989680 ;  /* 0x009896800000895d */ /* 0x002fea0003900000 */
[----:B------:R-:W1:Y:S02]  /*5e90*/  @!P0 SYNCS.PHASECHK.TRANS64 P0, [R63+URZ+-0x8], R0 ;  /* 0xfffff8003f0085a7 */ /* 0x000e64000800007f */
[----:B-1----:R-:W-:Y:S05]  /*5ea0*/  @!P0 BRA `(.L_x_14) ;  /* 0xfffffffc00f08947 */ /* 0x002fea000383ffff */
[----:B------:R-:W-:Y:S05]  /*5eb0*/  BRA `(.L_x_119) ;  /* 0xffffffb800047947 */ /* 0x000fea000383ffff */
.L_x_19:
[----:B-1----:R1:W2:Y:S02]  /*5ec0*/  SYNCS.PHASECHK.TRANS64.TRYWAIT P1, [R3+URZ], R0 ;  /* 0x00000000030075a7 */ /* 0x0022a4000802017f */
[----:B--2---:R-:W-:Y:S05]  /*5ed0*/  @!P1 NANOSLEEP.SYNCS 0x989680 ;  /* 0x009896800000995d */ /* 0x004fea0003900000 */
[----:B------:R-:W2:Y:S02]  /*5ee0*/  @!P1 SYNCS.PHASECHK.TRANS64 P1, [R3+URZ], R0 ;  /* 0x00000000030095a7 */ /* 0x000ea4000802007f */
[----:B--2---:R-:W-:Y:S05]  /*5ef0*/  @!P1 BRA `(.L_x_19) ;  /* 0xfffffffc00f09947 */ /* 0x004fea000383ffff */
[----:B------:R-:W-:Y:S05]  /*5f00*/  BRA `(.L_x_18) ;  /* 0xffffffb800747947 */ /* 0x000fea000383ffff */
.L_x_24:
[----:B-1----:R-:W-:-:S04]  /*5f10*/  IMAD.U32 R4, RZ, RZ, UR4 ;  /* 0x00000004ff047e24 */ /* 0x002fc8000f8e00ff */
[----:B------:R1:W2:Y:S03]  /*5f20*/  SYNCS.PHASECHK.TRANS64.TRYWAIT P1, [R4+URZ], R3 ;  /* 0x00000003040075a7 */ /* 0x0002a6000802017f */
[----:B--2---:R-:W-:Y:S05]  /*5f30*/  @!P1 NANOSLEEP.SYNCS 0x989680 ;  /* 0x009896800000995d */ /* 0x004fea0003900000 */
[----:B------:R-:W2:Y:S02]  /*5f40*/  @!P1 SYNCS.PHASECHK.TRANS64 P1, [R4+URZ], R3 ;  /* 0x00000003040095a7 */ /* 0x000ea4000802007f */
[----:B--2---:R-:W-:Y:S05]  /*5f50*/  @!P1 BRA `(.L_x_24) ;  /* 0xfffffffc00ec9947 */ /* 0x004fea000383ffff */
[----:B------:R-:W-:Y:S05]  /*5f60*/  BRA `(.L_x_23) ;  /* 0xffffffbc009c7947 */ /* 0x000fea000383ffff */
.L_x_30:
[----:B--2---:R2:W3:Y:S02]  /*5f70*/  SYNCS.PHASECHK.TRANS64.TRYWAIT P0, [R63+URZ+0x8], R0 ;  /* 0x000008003f0075a7 */ /* 0x0044e4000800017f */
[----:B---3--:R-:W-:Y:S05]  /*5f80*/  @!P0 NANOSLEEP.SYNCS 0x989680 ;  /* 0x009896800000895d */ /* 0x008fea0003900000 */
[----:B------:R-:W3:Y:S02]  /*5f90*/  @!P0 SYNCS.PHASECHK.TRANS64 P0, [R63+URZ+0x8], R0 ;  /* 0x000008003f0085a7 */ /* 0x000ee4000800007f */
[----:B---3--:R-:W-:Y:S05]  /*5fa0*/  @!P0 BRA `(.L_x_30) ;  /* 0xfffffffc00f08947 */ /* 0x008fea000383ffff */
[----:B------:R-:W-:Y:S05]  /*5fb0*/  BRA `(.L_x_120) ;  /* 0xffffffc400147947 */ /* 0x000fea000383ffff */
.L_x_99:
[----:B------:R-:W-:Y:S01]  /*5fc0*/  BSSY B1, `(.L_x_121) ;  /* 0x0000006000017945 */ /* 0x000fe20003800000 */
[----:B------:R-:W-:-:S07]  /*5fd0*/  IMAD.MOV.U32 R15, RZ, RZ, -0x1 ;  /* 0xffffffffff0f7424 */ /* 0x000fce00078e00ff */
[----:B------:R-:W-:Y:S05]  /*5fe0*/  WARPSYNC.COLLECTIVE R15, `(.L_x_122) ;  /* 0x000000000f0c7348 */ /* 0x000fea0003c00000 */
[----:B------:R-:W-:Y:S02]  /*5ff0*/  ELECT P6, UR62, PT ;  /* 0x00000000003e782f */ /* 0x000fe400038c0000 */
[----:B------:R-:W-:Y:S01]  /*6000*/  MOV R14, UR62 ;  /* 0x0000003e000e7c02 */ /* 0x000fe20008000f00 */
[----:B------:R-:W-:Y:S10]  /*6010*/  ENDCOLLECTIVE ;  /* 0x000000000000791b */ /* 0x000ff40003800000 */
.L_x_122:
[----:B------:R-:W-:Y:S05]  /*6020*/  BSYNC B1 ;  /* 0x0000000000017941 */ /* 0x000fea0003800000 */
.L_x_121:
[----:B------:R-:W-:Y:S05]  /*6030*/  BRA `(.L_x_123) ;  /* 0xffffffec00e07947 */ /* 0x000fea000383ffff */
.L_x_102:
[----:B-1----:R1:W2:Y:S02]  /*6040*/  SYNCS.PHASECHK.TRANS64.TRYWAIT P1, [R7+URZ+0x20], R4 ;  /* 0x00002004070075a7 */ /* 0x0022a4000802017f */
[----:B--2---:R-:W-:Y:S05]  /*6050*/  @!P1 NANOSLEEP.SYNCS 0x989680 ;  /* 0x009896800000995d */ /* 0x004fea0003900000 */
[----:B------:R-:W2:Y:S02]  /*6060*/  @!P1 SYNCS.PHASECHK.TRANS64 P1, [R7+URZ+0x20], R4 ;  /* 0x00002004070095a7 */ /* 0x000ea4000802007f */
[----:B--2---:R-:W-:Y:S05]  /*6070*/  @!P1 BRA `(.L_x_102) ;  /* 0xfffffffc00f09947 */ /* 0x004fea000383ffff */
[----:B------:R-:W-:Y:S05]  /*6080*/  BRA `(.L_x_124) ;  /* 0xfffffff000147947 */ /* 0x000fea000383ffff */
.L_x_111:
[----:B------:R-:W-:Y:S01]  /*6090*/  BSSY B0, `(.L_x_125) ;  /* 0x0000006000007945 */ /* 0x000fe20003800000 */
[----:B------:R-:W-:-:S07]  /*60a0*/  IMAD.MOV.U32 R15, RZ, RZ, -0x1 ;  /* 0xffffffffff0f7424 */ /* 0x000fce00078e00ff */
[----:B------:R-:W-:Y:S05]  /*60b0*/  WARPSYNC.COLLECTIVE R15, `(.L_x_126) ;  /* 0x000000000f0c7348 */ /* 0x000fea0003c00000 */
[----:B------:R-:W-:Y:S02]  /*60c0*/  ELECT P6, UR62, PT ;  /* 0x00000000003e782f */ /* 0x000fe400038c0000 */
[----:B------:R-:W-:Y:S01]  /*60d0*/  MOV R14, UR62 ;  /* 0x0000003e000e7c02 */ /* 0x000fe20008000f00 */
[----:B------:R-:W-:Y:S10]  /*60e0*/  ENDCOLLECTIVE ;  /* 0x000000000000791b */ /* 0x000ff40003800000 */
.L_x_126:
[----:B------:R-:W-:Y:S05]  /*60f0*/  BSYNC B0 ;  /* 0x0000000000007941 */ /* 0x000fea0003800000 */
.L_x_125:
[----:B------:R-:W-:Y:S05]  /*6100*/  BRA `(.L_x_127) ;  /* 0xfffffff800a07947 */ /* 0x000fea000383ffff */
.L_x_115:
[----:B0-----:R0:W1:Y:S02]  /*6110*/  SYNCS.PHASECHK.TRANS64.TRYWAIT P0, [R7+URZ], R2 ;  /* 0x00000002070075a7 */ /* 0x001064000800017f */
[----:B-1----:R-:W-:Y:S05]  /*6120*/  @!P0 NANOSLEEP.SYNCS 0x989680 ;  /* 0x009896800000895d */ /* 0x002fea0003900000 */
[----:B------:R-:W1:Y:S02]  /*6130*/  @!P0 SYNCS.PHASECHK.TRANS64 P0, [R7+URZ], R2 ;  /* 0x00000002070085a7 */ /* 0x000e64000800007f */
[----:B-1----:R-:W-:Y:S05]  /*6140*/  @!P0 BRA `(.L_x_115) ;  /* 0xfffffffc00f08947 */ /* 0x002fea000383ffff */
[----:B------:R-:W-:Y:S05]  /*6150*/  BRA `(.L_x_128) ;  /* 0xfffffff800e47947 */ /* 0x000fea000383ffff */
.L_x_116:
[----:B0-----:R0:W1:Y:S02]  /*6160*/  SYNCS.PHASECHK.TRANS64.TRYWAIT P0, [R9+URZ], R4 ;  /* 0x00000004090075a7 */ /* 0x001064000800017f */
[----:B-1----:R-:W-:Y:S05]  /*6170*/  @!P0 NANOSLEEP.SYNCS 0x989680 ;  /* 0x009896800000895d */ /* 0x002fea0003900000 */
[----:B------:R-:W1:Y:S02]  /*6180*/  @!P0 SYNCS.PHASECHK.TRANS64 P0, [R9+URZ], R4 ;  /* 0x00000004090085a7 */ /* 0x000e64000800007f */
[----:B-1----:R-:W-:Y:S05]  /*6190*/  @!P0 BRA `(.L_x_116) ;  /* 0xfffffffc00f08947 */ /* 0x002fea000383ffff */
[----:B------:R-:W-:Y:S05]  /*61a0*/  BRA `(.L_x_129) ;  /* 0xfffffff800f47947 */ /* 0x000fea000383ffff */
.L_x_117:
[----:B-1----:R1:W2:Y:S02]  /*61b0*/  SYNCS.PHASECHK.TRANS64.TRYWAIT P0, [R6+URZ], R5 ;  /* 0x00000005060075a7 */ /* 0x0022a4000800017f */
[----:B--2---:R-:W-:Y:S05]  /*61c0*/  @!P0 NANOSLEEP.SYNCS 0x989680 ;  /* 0x009896800000895d */ /* 0x004fea0003900000 */
[----:B------:R-:W2:Y:S02]  /*61d0*/  @!P0 SYNCS.PHASECHK.TRANS64 P0, [R6+URZ], R5 ;  /* 0x00000005060085a7 */ /* 0x000ea4000800007f */
[----:B--2---:R-:W-:Y:S05]  /*61e0*/  @!P0 BRA `(.L_x_117) ;  /* 0xfffffffc00f08947 */ /* 0x004fea000383ffff */
[----:B------:R-:W-:Y:S05]  /*61f0*/  BRA `(.L_x_130) ;  /* 0xfffffff800fc7947 */ /* 0x000fea000383ffff */
.L_x_131:
[----:B------:R-:W-:-:S00]  /*6200*/  BRA `(.L_x_131) ;  /* 0xfffffffc00fc7947 */ /* 0x000fc0000383ffff */
[----:B------:R-:W-:-:S00]  /*6210*/  NOP ;  /* 0x0000000000007918 */ /* 0x000fc00000000000 */
        /* <DEDUP_REMOVED lines=14> */
.L_x_132:


//--------------------- .nv.global.init           --------------------------
	.section	.nv.global.init,"aw",@progbits
.nv.global.init:
	.type		$str$22,@object
	.size		$str$22,($str$23 - $str$22)
$str$22:
        /*0000*/ 	.byte	0x6b, 0x5f, 0x74, 0x69, 0x6c, 0x65, 0x5f, 0x63, 0x6f, 0x75, 0x6e, 0x74, 0x20, 0x3e, 0x3d, 0x20
        /*0010*/ 	.byte	0x31, 0x00
	.type		$str$23,@object
	.size		$str$23,(__unnamed_1 - $str$23)
$str$23:
        /*0012*/ 	.byte	0x2f, 0x74, 0x6d, 0x70, 0x2f, 0x63, 0x75, 0x74, 0x6c, 0x61, 0x73, 0x73, 0x5f, 0x73, 0x77, 0x65
        /*0022*/ 	.byte	0x65, 0x70, 0x5f, 0x73, 0x72, 0x63, 0x2f, 0x69, 0x6e, 0x63, 0x6c, 0x75, 0x64, 0x65, 0x2f, 0x63
        /*0032*/ 	.byte	0x75, 0x74, 0x6c, 0x61, 0x73, 0x73, 0x2f, 0x67, 0x65, 0x6d, 0x6d, 0x2f, 0x63, 0x6f, 0x6c, 0x6c
        /*0042*/ 	.byte	0x65, 0x63, 0x74, 0x69, 0x76, 0x65, 0x2f, 0x73, 0x6d, 0x39, 0x30, 0x5f, 0x6d, 0x6d, 0x61, 0x5f
        /*0052*/ 	.byte	0x74, 0x6d, 0x61, 0x5f, 0x67, 0x6d, 0x6d, 0x61, 0x5f, 0x73, 0x73, 0x5f, 0x77, 0x61, 0x72, 0x70
        /*0062*/ 	.byte	0x73, 0x70, 0x65, 0x63, 0x69, 0x61, 0x6c, 0x69, 0x7a, 0x65, 0x64, 0x2e, 0x68, 0x70, 0x70, 0x00
	.type		__unnamed_1,@object
	.size		__unnamed_1,(.L_0 - __unnamed_1)
__unnamed_1:
        /*0072*/ 	.byte	0x76, 0x6f, 0x69, 0x64, 0x20, 0x63, 0x75, 0x74, 0x6c, 0x61, 0x73, 0x73, 0x3a, 0x3a, 0x67, 0x65
        /* <DEDUP_REMOVED lines=176> */
        /*0b82*/ 	.byte	0x65, 0x6e, 0x74, 0x69, 0x74, 0x79, 0x5d, 0x00
.L_0:


//--------------------- .nv.shared._ZN7cutlass13device_kernelINS_4gemm6kernel13GemmUniversalIN4cute5tupleIJiiiiEEENS1_10collective13CollectiveMmaINS1_34MainloopSm90TmaGmmaWarpSpecializedILi4ENS5_IJNS4_1CILi1EEESB_SB_EEENS1_32KernelTmaWarpSpecializedPingpongEEENS5_IJNSA_ILi64EEESF_SF_EEENS_10tfloat32_tENS5_IJlSB_lEEESH_SI_NS4_8TiledMMAINS4_8MMA_AtomIJNS4_4SM904GMMA29MMA_64x64x8_F32TF32TF32_SS_TNILNSM_7ScaleInE1ELSO_1EEEEEENS4_6LayoutISC_NS5_IJNSA_ILi0EEESS_SS_EEEEENS5_IJNS4_10UnderscoreESV_SV_EEEEENS4_13SM90_TMA_LOADENS4_14ComposedLayoutINS4_7SwizzleILi3ELi4ELi3EEENS4_18smem_ptr_flag_bitsILi32EEENSR_INS5_IJNSA_ILi8EEENSA_ILi32EEEEEENS5_IJS15_SB_EEEEEEEvNS4_8identityESY_S19_vS1A_EENS_8epilogue10collective6detail29Sm90TmaWarpSpecializedAdapterINS1D_15DefaultEpilogueISH_SI_SI_NS1C_6thread17LinearCombinationISH_Li1EffLNS1H_9ScaleType4KindE0ELNS_15FloatRoundStyleE2ESH_EENS1_15EpilogueDefaultEEEEEvvEEEEvNT_6ParamsE --------------------------
	.section	.nv.shared._ZN7cutlass13device_kernelINS_4gemm6kernel13GemmUniversalIN4cute5tupleIJiiiiEEENS1_10collective13CollectiveMmaINS1_34MainloopSm90TmaGmmaWarpSpecializedILi4ENS5_IJNS4_1CILi1EEESB_SB_EEENS1_32KernelTmaWarpSpecializedPingpongEEENS5_IJNSA_ILi64EEESF_SF_EEENS_10tfloat32_tENS5_IJlSB_lEEESH_SI_NS4_8TiledMMAINS4_8MMA_AtomIJNS4_4SM904GMMA29MMA_64x64x8_F32TF32TF32_SS_TNILNSM_7ScaleInE1ELSO_1EEEEEENS4_6LayoutISC_NS5_IJNSA_ILi0EEESS_SS_EEEEENS5_IJNS4_10UnderscoreESV_SV_EEEEENS4_13SM90_TMA_LOADENS4_14ComposedLayoutINS4_7SwizzleILi3ELi4ELi3EEENS4_18smem_ptr_flag_bitsILi32EEENSR_INS5_IJNSA_ILi8EEENSA_ILi32EEEEEENS5_IJS15_SB_EEEEEEEvNS4_8identityESY_S19_vS1A_EENS_8epilogue10collective6detail29Sm90TmaWarpSpecializedAdapterINS1D_15DefaultEpilogueISH_SI_SI_NS1C_6thread17LinearCombinationISH_Li1EffLNS1H_9ScaleType4KindE0ELNS_15FloatRoundStyleE2ESH_EENS1_15EpilogueDefaultEEEEEvvEEEEvNT_6ParamsE,"aw",@nobits
	.sectionflags	@""
	.align	16
	.zero		1024


//--------------------- .nv.shared.reserved.0     --------------------------
	.section	.nv.shared.reserved.0,"aw",@nobits
	.weak		__nv_reservedSMEM_offset_0_alias
	.size		__nv_reservedSMEM_offset_0_alias, 0, 0
	.other		__nv_reservedSMEM_offset_0_alias,@"STO_CUDA_RESERVED_SHARED STV_DEFAULT"
__nv_reservedSMEM_offset_0_alias:
	.zero		0


//--------------------- .nv.global                --------------------------
	.section	.nv.global,"aw",@nobits
.nv.global:
	.type		_ZN39_INTERNAL_aa52805a_4_k_cu_a3246628_61534cute1_E,@object
	.size		_ZN39_INTERNAL_aa52805a_4_k_cu_a3246628_61534cute1_E,(_ZN39_INTERNAL_aa52805a_4_k_cu_a3246628_61534cuda3std3__45__cpo6cbeginE - _ZN39_INTERNAL_aa52805a_4_k_cu_a3246628_61534cute1_E)
_ZN39_INTERNAL_aa52805a_4_k_cu_a3246628_61534cute1_E:
	.zero		1
	.type		_ZN39_INTERNAL_aa52805a_4_k_cu_a3246628_61534cuda3std3__45__cpo6cbeginE,@object
	.size		_ZN39_INTERNAL_aa52805a_4_k_cu_a3246628_61534cuda3std3__45__cpo6cbeginE,(_ZN39_INTERNAL_aa52805a_4_k_cu_a3246628_61534cuda3std3__48in_placeE - _ZN39_INTERNAL_aa52805a_4_k_cu_a3246628_61534cuda3std3__45__cpo6cbeginE)
_ZN39_INTERNAL_aa52805a_4_k_cu_a3246628_61534cuda3std3__45__cpo6cbeginE:
	.zero		1
	.type		_ZN39_INTERNAL_aa52805a_4_k_cu_a3246628_61534cuda3std3__48in_placeE,@object
	.size		_ZN39_INTERNAL_aa52805a_4_k_cu_a3246628_61534cuda3std3__48in_placeE,(_ZN39_INTERNAL_aa52805a_4_k_cu_a3246628_61534cuda3std6ranges3__45__cpo9iter_moveE - _ZN39_INTERNAL_aa52805a_4_k_cu_a3246628_61534cuda3std3__48in_placeE)
_ZN39_INTERNAL_aa52805a_4_k_cu_a3246628_61534cuda3std3__48in_placeE:
	.zero		1
	.type		_ZN39_INTERNAL_aa52805a_4_k_cu_a3246628_61534cuda3std6ranges3__45__cpo9iter_moveE,@object
	.size		_ZN39_INTERNAL_aa52805a_4_k_cu_a3246628_61534cuda3std6ranges3__45__cpo9iter_moveE,(_ZN39_INTERNAL_aa52805a_4_k_cu_a3246628_61534cuda3std3__45__cpo5beginE - _ZN39_INTERNAL_aa52805a_4_k_cu_a3246628_61534cuda3std6ranges3__45__cpo9iter_moveE)
_ZN39_INTERNAL_aa52805a_4_k_cu_a3246628_61534cuda3std6ranges3__45__cpo9iter_moveE:
	.zero		1
	.type		_ZN39_INTERNAL_aa52805a_4_k_cu_a3246628_61534cuda3std3__45__cpo5beginE,@object
	.size		_ZN39_INTERNAL_aa52805a_4_k_cu_a3246628_61534cuda3std3__45__cpo5beginE,(_ZN39_INTERNAL_aa52805a_4_k_cu_a3246628_61534cuda3std3__441_GLOBAL__N__aa52805a_4_k_cu_a3246628_61536ignoreE - _ZN39_INTERNAL_aa52805a_4_k_cu_a3246628_61534cuda3std3__45__cpo5beginE)
_ZN39_INTERNAL_aa52805a_4_k_cu_a3246628_61534cuda3std3__45__cpo5beginE:
	.zero		1
	.type		_ZN39_INTERNAL_aa52805a_4_k_cu_a3246628_61534cuda3std3__441_GLOBAL__N__aa52805a_4_k_cu_a3246628_61536ignoreE,@object
	.size		_ZN39_INTERNAL_aa52805a_4_k_cu_a3246628_61534cuda3std3__441_GLOBAL__N__aa52805a_4_k_cu_a3246628_61536ignoreE,(_ZN39_INTERNAL_aa52805a_4_k_cu_a3246628_61534cute7productE - _ZN39_INTERNAL_aa52805a_4_k_cu_a3246628_61534cuda3std3__441_GLOBAL__N__aa52805a_4_k_cu_a3246628_61536ignoreE)
_ZN39_INTERNAL_aa52805a_4_k_cu_a3246628_61534cuda3std3__441_GLOBAL__N__aa52805a_4_k_cu_a3246628_61536ignoreE:
	.zero		1
	.type		_ZN39_INTERNAL_aa52805a_4_k_cu_a3246628_61534cute7productE,@object
	.size		_ZN39_INTERNAL_aa52805a_4_k_cu_a3246628_61534cute7productE,(_ZN39_INTERNAL_aa52805a_4_k_cu_a3246628_61534cuda3std3__45__cpo3endE - _ZN39_INTERNAL_aa52805a_4_k_cu_a3246628_61534cute7productE)
_ZN39_INTERNAL_aa52805a_4_k_cu_a3246628_61534cute7productE:
	.zero		1
	.type		_ZN39_INTERNAL_aa52805a_4_k_cu_a3246628_61534cuda3std3__45__cpo3endE,@object
	.size		_ZN39_INTERNAL_aa52805a_4_k_cu_a3246628_61534cuda3std3__45__cpo3endE,(_ZN39_INTERNAL_aa52805a_4_k_cu_a3246628_61534cuda3std3__419piecewise_constructE - _ZN39_INTERNAL_aa52805a_4_k_cu_a3246628_61534cuda3std3__45__cpo3endE)
_ZN39_INTERNAL_aa52805a_4_k_cu_a3246628_61534cuda3std3__45__cpo3endE:
	.zero		1
	.type		_ZN39_INTERNAL_aa52805a_4_k_cu_a3246628_61534cuda3std3__419piecewise_constructE,@object
	.size		_ZN39_INTERNAL_aa52805a_4_k_cu_a3246628_61534cuda3std3__419piecewise_constructE,(_ZN39_INTERNAL_aa52805a_4_k_cu_a3246628_61534cuda3std3__45__cpo4cendE - _ZN39_INTERNAL_aa52805a_4_k_cu_a3246628_61534cuda3std3__419piecewise_constructE)
_ZN39_INTERNAL_aa52805a_4_k_cu_a3246628_61534cuda3std3__419piecewise_constructE:
	.zero		1
	.type		_ZN39_INTERNAL_aa52805a_4_k_cu_a3246628_61534cuda3std3__45__cpo4cendE,@object
	.size		_ZN39_INTERNAL_aa52805a_4_k_cu_a3246628_61534cuda3std3__45__cpo4cendE,(_ZN39_INTERNAL_aa52805a_4_k_cu_a3246628_61534cuda3std6ranges3__45__cpo4swapE - _ZN39_INTERNAL_aa52805a_4_k_cu_a3246628_61534cuda3std3__45__cpo4cendE)
_ZN39_INTERNAL_aa52805a_4_k_cu_a3246628_61534cuda3std3__45__cpo4cendE:
	.zero		1
	.type		_ZN39_INTERNAL_aa52805a_4_k_cu_a3246628_61534cuda3std6ranges3__45__cpo4swapE,@object
	.size		_ZN39_INTERNAL_aa52805a_4_k_cu_a3246628_61534cuda3std6ranges3__45__cpo4swapE,(.L_8 - _ZN39_INTERNAL_aa52805a_4_k_cu_a3246628_61534cuda3std6ranges3__45__cpo4swapE)
_ZN39_INTERNAL_aa52805a_4_k_cu_a3246628_61534cuda3std6ranges3__45__cpo4swapE:
	.zero		1
.L_8:


//--------------------- .nv.constant0._ZN7cutlass13device_kernelINS_4gemm6kernel13GemmUniversalIN4cute5tupleIJiiiiEEENS1_10collective13CollectiveMmaINS1_34MainloopSm90TmaGmmaWarpSpecializedILi4ENS5_IJNS4_1CILi1EEESB_SB_EEENS1_32KernelTmaWarpSpecializedPingpongEEENS5_IJNSA_ILi64EEESF_SF_EEENS_10tfloat32_tENS5_IJlSB_lEEESH_SI_NS4_8TiledMMAINS4_8MMA_AtomIJNS4_4SM904GMMA29MMA_64x64x8_F32TF32TF32_SS_TNILNSM_7ScaleInE1ELSO_1EEEEEENS4_6LayoutISC_NS5_IJNSA_ILi0EEESS_SS_EEEEENS5_IJNS4_10UnderscoreESV_SV_EEEEENS4_13SM90_TMA_LOADENS4_14ComposedLayoutINS4_7SwizzleILi3ELi4ELi3EEENS4_18smem_ptr_flag_bitsILi32EEENSR_INS5_IJNSA_ILi8EEENSA_ILi32EEEEEENS5_IJS15_SB_EEEEEEEvNS4_8identityESY_S19_vS1A_EENS_8epilogue10collective6detail29Sm90TmaWarpSpecializedAdapterINS1D_15DefaultEpilogueISH_SI_SI_NS1C_6thread17LinearCombinationISH_Li1EffLNS1H_9ScaleType4KindE0ELNS_15FloatRoundStyleE2ESH_EENS1_15EpilogueDefaultEEEEEvvEEEEvNT_6ParamsE --------------------------
	.section	.nv.constant0._ZN7cutlass13device_kernelINS_4gemm6kernel13GemmUniversalIN4cute5tupleIJiiiiEEENS1_10collective13CollectiveMmaINS1_34MainloopSm90TmaGmmaWarpSpecializedILi4ENS5_IJNS4_1CILi1EEESB_SB_EEENS1_32KernelTmaWarpSpecializedPingpongEEENS5_IJNSA_ILi64EEESF_SF_EEENS_10tfloat32_tENS5_IJlSB_lEEESH_SI_NS4_8TiledMMAINS4_8MMA_AtomIJNS4_4SM904GMMA29MMA_64x64x8_F32TF32TF32_SS_TNILNSM_7ScaleInE1ELSO_1EEEEEENS4_6LayoutISC_NS5_IJNSA_ILi0EEESS_SS_EEEEENS5_IJNS4_10UnderscoreESV_SV_EEEEENS4_13SM90_TMA_LOADENS4_14ComposedLayoutINS4_7SwizzleILi3ELi4ELi3EEENS4_18smem_ptr_flag_bitsILi32EEENSR_INS5_IJNSA_ILi8EEENSA_ILi32EEEEEENS5_IJS15_SB_EEEEEEEvNS4_8identityESY_S19_vS1A_EENS_8epilogue10collective6detail29Sm90TmaWarpSpecializedAdapterINS1D_15DefaultEpilogueISH_SI_SI_NS1C_6thread17LinearCombinationISH_Li1EffLNS1H_9ScaleType4KindE0ELNS_15FloatRoundStyleE2ESH_EENS1_15EpilogueDefaultEEEEEvvEEEEvNT_6ParamsE,"a",@progbits
	.sectionflags	@""
	.align	4
.nv.constant0._ZN7cutlass13device_kernelINS_4gemm6kernel13GemmUniversalIN4cute5tupleIJiiiiEEENS1_10collective13CollectiveMmaINS1_34MainloopSm90TmaGmmaWarpSpecializedILi4ENS5_IJNS4_1CILi1EEESB_SB_EEENS1_32KernelTmaWarpSpecializedPingpongEEENS5_IJNSA_ILi64EEESF_SF_EEENS_10tfloat32_tENS5_IJlSB_lEEESH_SI_NS4_8TiledMMAINS4_8MMA_AtomIJNS4_4SM904GMMA29MMA_64x64x8_F32TF32TF32_SS_TNILNSM_7ScaleInE1ELSO_1EEEEEENS4_6LayoutISC_NS5_IJNSA_ILi0EEESS_SS_EEEEENS5_IJNS4_10UnderscoreESV_SV_EEEEENS4_13SM90_TMA_LOADENS4_14ComposedLayoutINS4_7SwizzleILi3ELi4ELi3EEENS4_18smem_ptr_flag_bitsILi32EEENSR_INS5_IJNSA_ILi8EEENSA_ILi32EEEEEENS5_IJS15_SB_EEEEEEEvNS4_8identityESY_S19_vS1A_EENS_8epilogue10collective6detail29Sm90TmaWarpSpecializedAdapterINS1D_15DefaultEpilogueISH_SI_SI_NS1C_6thread17LinearCombinationISH_Li1EffLNS1H_9ScaleType4KindE0ELNS_15FloatRoundStyleE2ESH_EENS1_15EpilogueDefaultEEEEEvvEEEEvNT_6ParamsE:
	.zero		1664


//--------------------- SYMBOLS --------------------------

	.type		.nv.reservedSmem.offset0,@object
	.size		.nv.reservedSmem.offset0,0x4
	.type		__assertfail,@function
